//
// Generated by NVIDIA NVVM Compiler
//
// Compiler Build ID: CL-36424714
// Cuda compilation tools, release 13.0, V13.0.88
// Based on NVVM 20.0.0
//

.version 9.0
.target sm_100
.address_size 64

	// .globl	_Z22gaussian_kernel_kernelPdS_S_iid
.func  (.param .align 16 .b8 func_retval0[16]) __internal_trig_reduction_slowpathd
(
	.param .b64 __internal_trig_reduction_slowpathd_param_0
)
;
.global .align 4 .b8 precalc_xorwow_matrix[102400];
.global .align 4 .b8 precalc_xorwow_offset_matrix[102400];
.global .align 4 .b8 mrg32k3aM1[2304];
.global .align 4 .b8 mrg32k3aM2[2304];
.global .align 4 .b8 mrg32k3aM1SubSeq[2016];
.global .align 4 .b8 mrg32k3aM2SubSeq[2016];
.global .align 4 .b8 mrg32k3aM1Seq[2304];
.global .align 4 .b8 mrg32k3aM2Seq[2304];
.const .align 8 .b8 __cr_lgamma_table[72];
.global .align 1 .b8 _ZN34_INTERNAL_abfca927_4_k_cu_f860d0b24cuda3std3__45__cpo5beginE[1];
.global .align 1 .b8 _ZN34_INTERNAL_abfca927_4_k_cu_f860d0b24cuda3std3__45__cpo3endE[1];
.global .align 1 .b8 _ZN34_INTERNAL_abfca927_4_k_cu_f860d0b24cuda3std3__45__cpo6cbeginE[1];
.global .align 1 .b8 _ZN34_INTERNAL_abfca927_4_k_cu_f860d0b24cuda3std3__45__cpo4cendE[1];
.global .align 1 .b8 _ZN34_INTERNAL_abfca927_4_k_cu_f860d0b24cuda3std3__45__cpo6rbeginE[1];
.global .align 1 .b8 _ZN34_INTERNAL_abfca927_4_k_cu_f860d0b24cuda3std3__45__cpo4rendE[1];
.global .align 1 .b8 _ZN34_INTERNAL_abfca927_4_k_cu_f860d0b24cuda3std3__45__cpo7crbeginE[1];
.global .align 1 .b8 _ZN34_INTERNAL_abfca927_4_k_cu_f860d0b24cuda3std3__45__cpo5crendE[1];
.global .align 1 .b8 _ZN34_INTERNAL_abfca927_4_k_cu_f860d0b24cuda3std3__436_GLOBAL__N__abfca927_4_k_cu_f860d0b26ignoreE[1];
.global .align 1 .b8 _ZN34_INTERNAL_abfca927_4_k_cu_f860d0b24cuda3std3__419piecewise_constructE[1];
.global .align 1 .b8 _ZN34_INTERNAL_abfca927_4_k_cu_f860d0b24cuda3std3__48in_placeE[1];
.global .align 1 .b8 _ZN34_INTERNAL_abfca927_4_k_cu_f860d0b24cuda3std3__420unreachable_sentinelE[1];
.global .align 1 .b8 _ZN34_INTERNAL_abfca927_4_k_cu_f860d0b24cuda3std3__47nulloptE[1];
.global .align 1 .b8 _ZN34_INTERNAL_abfca927_4_k_cu_f860d0b24cuda3std3__48unexpectE[1];
.global .align 1 .b8 _ZN34_INTERNAL_abfca927_4_k_cu_f860d0b24cuda3std6ranges3__45__cpo4swapE[1];
.global .align 1 .b8 _ZN34_INTERNAL_abfca927_4_k_cu_f860d0b24cuda3std6ranges3__45__cpo9iter_moveE[1];
.global .align 1 .b8 _ZN34_INTERNAL_abfca927_4_k_cu_f860d0b24cuda3std6ranges3__45__cpo5beginE[1];
.global .align 1 .b8 _ZN34_INTERNAL_abfca927_4_k_cu_f860d0b24cuda3std6ranges3__45__cpo3endE[1];
.global .align 1 .b8 _ZN34_INTERNAL_abfca927_4_k_cu_f860d0b24cuda3std6ranges3__45__cpo6cbeginE[1];
.global .align 1 .b8 _ZN34_INTERNAL_abfca927_4_k_cu_f860d0b24cuda3std6ranges3__45__cpo4cendE[1];
.global .align 1 .b8 _ZN34_INTERNAL_abfca927_4_k_cu_f860d0b24cuda3std6ranges3__45__cpo7advanceE[1];
.global .align 1 .b8 _ZN34_INTERNAL_abfca927_4_k_cu_f860d0b24cuda3std6ranges3__45__cpo9iter_swapE[1];
.global .align 1 .b8 _ZN34_INTERNAL_abfca927_4_k_cu_f860d0b24cuda3std6ranges3__45__cpo4nextE[1];
.global .align 1 .b8 _ZN34_INTERNAL_abfca927_4_k_cu_f860d0b24cuda3std6ranges3__45__cpo4prevE[1];
.global .align 1 .b8 _ZN34_INTERNAL_abfca927_4_k_cu_f860d0b24cuda3std6ranges3__45__cpo4dataE[1];
.global .align 1 .b8 _ZN34_INTERNAL_abfca927_4_k_cu_f860d0b24cuda3std6ranges3__45__cpo5cdataE[1];
.global .align 1 .b8 _ZN34_INTERNAL_abfca927_4_k_cu_f860d0b24cuda3std6ranges3__45__cpo4sizeE[1];
.global .align 1 .b8 _ZN34_INTERNAL_abfca927_4_k_cu_f860d0b24cuda3std6ranges3__45__cpo5ssizeE[1];
.global .align 1 .b8 _ZN34_INTERNAL_abfca927_4_k_cu_f860d0b24cuda3std6ranges3__45__cpo8distanceE[1];
.global .align 1 .b8 _ZN34_INTERNAL_abfca927_4_k_cu_f860d0b26thrust24THRUST_300001_SM_1000_NS8cuda_cub3parE[1];
.global .align 1 .b8 _ZN34_INTERNAL_abfca927_4_k_cu_f860d0b26thrust24THRUST_300001_SM_1000_NS8cuda_cub10par_nosyncE[1];
.global .align 1 .b8 _ZN34_INTERNAL_abfca927_4_k_cu_f860d0b26thrust24THRUST_300001_SM_1000_NS6system6detail10sequential3seqE[1];
.global .align 1 .b8 _ZN34_INTERNAL_abfca927_4_k_cu_f860d0b26thrust24THRUST_300001_SM_1000_NS6system3cpp3parE[1];
.global .align 1 .b8 _ZN34_INTERNAL_abfca927_4_k_cu_f860d0b26thrust24THRUST_300001_SM_1000_NS12placeholders2_1E[1];
.global .align 1 .b8 _ZN34_INTERNAL_abfca927_4_k_cu_f860d0b26thrust24THRUST_300001_SM_1000_NS12placeholders2_2E[1];
.global .align 1 .b8 _ZN34_INTERNAL_abfca927_4_k_cu_f860d0b26thrust24THRUST_300001_SM_1000_NS12placeholders2_3E[1];
.global .align 1 .b8 _ZN34_INTERNAL_abfca927_4_k_cu_f860d0b26thrust24THRUST_300001_SM_1000_NS12placeholders2_4E[1];
.global .align 1 .b8 _ZN34_INTERNAL_abfca927_4_k_cu_f860d0b26thrust24THRUST_300001_SM_1000_NS12placeholders2_5E[1];
.global .align 1 .b8 _ZN34_INTERNAL_abfca927_4_k_cu_f860d0b26thrust24THRUST_300001_SM_1000_NS12placeholders2_6E[1];
.global .align 1 .b8 _ZN34_INTERNAL_abfca927_4_k_cu_f860d0b26thrust24THRUST_300001_SM_1000_NS12placeholders2_7E[1];
.global .align 1 .b8 _ZN34_INTERNAL_abfca927_4_k_cu_f860d0b26thrust24THRUST_300001_SM_1000_NS12placeholders2_8E[1];
.global .align 1 .b8 _ZN34_INTERNAL_abfca927_4_k_cu_f860d0b26thrust24THRUST_300001_SM_1000_NS12placeholders2_9E[1];
.global .align 1 .b8 _ZN34_INTERNAL_abfca927_4_k_cu_f860d0b26thrust24THRUST_300001_SM_1000_NS12placeholders3_10E[1];
.global .align 1 .b8 _ZN34_INTERNAL_abfca927_4_k_cu_f860d0b26thrust24THRUST_300001_SM_1000_NS3seqE[1];
.global .align 1 .b8 _ZN34_INTERNAL_abfca927_4_k_cu_f860d0b26thrust24THRUST_300001_SM_1000_NS6deviceE[1];
.global .align 8 .b8 __cudart_i2opi_d[144] = {8, 93, 141, 31, 177, 95, 251, 107, 234, 146, 82, 138, 247, 57, 7, 61, 123, 241, 229, 235, 199, 186, 39, 117, 45, 234, 95, 158, 102, 63, 70, 79, 183, 9, 203, 39, 207, 126, 54, 109, 31, 109, 10, 90, 139, 17, 47, 239, 15, 152, 5, 222, 255, 151, 248, 31, 59, 40, 249, 189, 139, 95, 132, 156, 244, 57, 83, 131, 57, 214, 145, 57, 65, 126, 95, 180, 38, 112, 156, 233, 132, 68, 187, 46, 245, 53, 130, 232, 62, 167, 41, 177, 28, 235, 29, 254, 28, 146, 209, 9, 234, 46, 73, 6, 224, 210, 77, 66, 58, 110, 36, 183, 97, 197, 187, 222, 171, 99, 81, 254, 65, 144, 67, 60, 153, 149, 98, 219, 192, 221, 52, 245, 209, 87, 39, 252, 41, 21, 68, 78, 110, 131, 249, 162};
.global .align 16 .b8 __cudart_sin_cos_coeffs[128] = {70, 210, 176, 44, 241, 229, 90, 190, 146, 227, 172, 105, 227, 29, 199, 62, 161, 98, 219, 25, 160, 1, 42, 191, 24, 8, 17, 17, 17, 17, 129, 63, 84, 85, 85, 85, 85, 85, 197, 191, 0, 0, 0, 0, 0, 0, 0, 0, 0, 0, 0, 0, 0, 0, 0, 0, 100, 129, 253, 32, 131, 255, 168, 189, 40, 133, 239, 193, 167, 238, 33, 62, 217, 230, 6, 142, 79, 126, 146, 190, 233, 188, 221, 25, 160, 1, 250, 62, 71, 93, 193, 22, 108, 193, 86, 191, 81, 85, 85, 85, 85, 85, 165, 63, 0, 0, 0, 0, 0, 0, 224, 191, 0, 0, 0, 0, 0, 0, 240, 63};

.visible .entry _Z22gaussian_kernel_kernelPdS_S_iid(
	.param .u64 .ptr .align 1 _Z22gaussian_kernel_kernelPdS_S_iid_param_0,
	.param .u64 .ptr .align 1 _Z22gaussian_kernel_kernelPdS_S_iid_param_1,
	.param .u64 .ptr .align 1 _Z22gaussian_kernel_kernelPdS_S_iid_param_2,
	.param .u32 _Z22gaussian_kernel_kernelPdS_S_iid_param_3,
	.param .u32 _Z22gaussian_kernel_kernelPdS_S_iid_param_4,
	.param .f64 _Z22gaussian_kernel_kernelPdS_S_iid_param_5
)
{
	.reg .pred 	%p<7>;
	.reg .b32 	%r<29>;
	.reg .b32 	%f<3>;
	.reg .b64 	%rd<13>;
	.reg .b64 	%fd<34>;

	ld.param.u64 	%rd1, [_Z22gaussian_kernel_kernelPdS_S_iid_param_0];
	ld.param.u64 	%rd2, [_Z22gaussian_kernel_kernelPdS_S_iid_param_1];
	ld.param.u64 	%rd3, [_Z22gaussian_kernel_kernelPdS_S_iid_param_2];
	ld.param.u32 	%r6, [_Z22gaussian_kernel_kernelPdS_S_iid_param_3];
	ld.param.u32 	%r7, [_Z22gaussian_kernel_kernelPdS_S_iid_param_4];
	ld.param.f64 	%fd6, [_Z22gaussian_kernel_kernelPdS_S_iid_param_5];
	mov.u32 	%r9, %ctaid.x;
	mov.u32 	%r10, %ntid.x;
	mov.u32 	%r11, %tid.x;
	mad.lo.s32 	%r1, %r9, %r10, %r11;
	mov.u32 	%r12, %ctaid.y;
	mov.u32 	%r13, %ntid.y;
	mov.u32 	%r14, %tid.y;
	mad.lo.s32 	%r15, %r12, %r13, %r14;
	setp.ge.s32 	%p1, %r1, %r6;
	setp.ge.s32 	%p2, %r15, %r7;
	or.pred  	%p3, %p1, %p2;
	@%p3 bra 	$L__BB0_5;
	cvta.to.global.u64 	%rd4, %rd1;
	cvta.to.global.u64 	%rd5, %rd2;
	mul.wide.s32 	%rd6, %r1, 8;
	add.s64 	%rd7, %rd4, %rd6;
	ld.global.f64 	%fd7, [%rd7];
	mul.wide.u32 	%rd8, %r15, 8;
	add.s64 	%rd9, %rd5, %rd8;
	ld.global.f64 	%fd8, [%rd9];
	sub.f64 	%fd9, %fd7, %fd8;
	neg.f64 	%fd10, %fd9;
	mul.f64 	%fd11, %fd9, %fd10;
	add.f64 	%fd12, %fd6, %fd6;
	mul.f64 	%fd13, %fd6, %fd12;
	div.rn.f64 	%fd1, %fd11, %fd13;
	fma.rn.f64 	%fd14, %fd1, 0d3FF71547652B82FE, 0d4338000000000000;
	{
	.reg .b32 %temp; 
	mov.b64 	{%r3, %temp}, %fd14;
	}
	mov.f64 	%fd15, 0dC338000000000000;
	add.rn.f64 	%fd16, %fd14, %fd15;
	fma.rn.f64 	%fd17, %fd16, 0dBFE62E42FEFA39EF, %fd1;
	fma.rn.f64 	%fd18, %fd16, 0dBC7ABC9E3B39803F, %fd17;
	fma.rn.f64 	%fd19, %fd18, 0d3E5ADE1569CE2BDF, 0d3E928AF3FCA213EA;
	fma.rn.f64 	%fd20, %fd19, %fd18, 0d3EC71DEE62401315;
	fma.rn.f64 	%fd21, %fd20, %fd18, 0d3EFA01997C89EB71;
	fma.rn.f64 	%fd22, %fd21, %fd18, 0d3F2A01A014761F65;
	fma.rn.f64 	%fd23, %fd22, %fd18, 0d3F56C16C1852B7AF;
	fma.rn.f64 	%fd24, %fd23, %fd18, 0d3F81111111122322;
	fma.rn.f64 	%fd25, %fd24, %fd18, 0d3FA55555555502A1;
	fma.rn.f64 	%fd26, %fd25, %fd18, 0d3FC5555555555511;
	fma.rn.f64 	%fd27, %fd26, %fd18, 0d3FE000000000000B;
	fma.rn.f64 	%fd28, %fd27, %fd18, 0d3FF0000000000000;
	fma.rn.f64 	%fd29, %fd28, %fd18, 0d3FF0000000000000;
	{
	.reg .b32 %temp; 
	mov.b64 	{%r4, %temp}, %fd29;
	}
	{
	.reg .b32 %temp; 
	mov.b64 	{%temp, %r5}, %fd29;
	}
	shl.b32 	%r16, %r3, 20;
	add.s32 	%r17, %r16, %r5;
	mov.b64 	%fd33, {%r4, %r17};
	{
	.reg .b32 %temp; 
	mov.b64 	{%temp, %r18}, %fd1;
	}
	mov.b32 	%f2, %r18;
	abs.f32 	%f1, %f2;
	setp.lt.f32 	%p4, %f1, 0f4086232B;
	@%p4 bra 	$L__BB0_4;
	setp.lt.f64 	%p5, %fd1, 0d0000000000000000;
	add.f64 	%fd30, %fd1, 0d7FF0000000000000;
	selp.f64 	%fd33, 0d0000000000000000, %fd30, %p5;
	setp.geu.f32 	%p6, %f1, 0f40874800;
	@%p6 bra 	$L__BB0_4;
	shr.u32 	%r19, %r3, 31;
	add.s32 	%r20, %r3, %r19;
	shr.s32 	%r21, %r20, 1;
	shl.b32 	%r22, %r21, 20;
	add.s32 	%r23, %r5, %r22;
	mov.b64 	%fd31, {%r4, %r23};
	sub.s32 	%r24, %r3, %r21;
	shl.b32 	%r25, %r24, 20;
	add.s32 	%r26, %r25, 1072693248;
	mov.b32 	%r27, 0;
	mov.b64 	%fd32, {%r27, %r26};
	mul.f64 	%fd33, %fd32, %fd31;
$L__BB0_4:
	mad.lo.s32 	%r28, %r6, %r15, %r1;
	cvta.to.global.u64 	%rd10, %rd3;
	mul.wide.s32 	%rd11, %r28, 8;
	add.s64 	%rd12, %rd10, %rd11;
	st.global.f64 	[%rd12], %fd33;
$L__BB0_5:
	ret;

}
	// .globl	_Z20generate_data_kernelPdS_iy
.visible .entry _Z20generate_data_kernelPdS_iy(
	.param .u64 .ptr .align 1 _Z20generate_data_kernelPdS_iy_param_0,
	.param .u64 .ptr .align 1 _Z20generate_data_kernelPdS_iy_param_1,
	.param .u32 _Z20generate_data_kernelPdS_iy_param_2,
	.param .u64 _Z20generate_data_kernelPdS_iy_param_3
)
{
	.local .align 8 .b8 	__local_depot1[48];
	.reg .b64 	%SP;
	.reg .b64 	%SPL;
	.reg .pred 	%p<68>;
	.reg .b32 	%r<1253>;
	.reg .b64 	%rd<42>;
	.reg .b64 	%fd<49>;

	mov.u64 	%SPL, __local_depot1;
	ld.param.u64 	%rd10, [_Z20generate_data_kernelPdS_iy_param_0];
	ld.param.u64 	%rd11, [_Z20generate_data_kernelPdS_iy_param_1];
	ld.param.u32 	%r557, [_Z20generate_data_kernelPdS_iy_param_2];
	ld.param.u64 	%rd12, [_Z20generate_data_kernelPdS_iy_param_3];
	mov.u32 	%r558, %ctaid.x;
	mov.u32 	%r559, %ntid.x;
	mov.u32 	%r560, %tid.x;
	mad.lo.s32 	%r1, %r558, %r559, %r560;
	setp.ge.s32 	%p1, %r1, %r557;
	@%p1 bra 	$L__BB1_121;
	add.u64 	%rd1, %SPL, 0;
	cvt.s64.s32 	%rd2, %r1;
	cvt.u32.u64 	%r561, %rd12;
	xor.b32  	%r562, %r561, -1429050551;
	mul.lo.s32 	%r563, %r562, 1099087573;
	{ .reg .b32 tmp; mov.b64 {tmp, %r564}, %rd12; }
	xor.b32  	%r565, %r564, -136515619;
	mul.lo.s32 	%r566, %r565, -1703105765;
	add.s32 	%r567, %r563, %r566;
	add.s32 	%r2, %r567, 6615241;
	add.s32 	%r982, %r563, 123456789;
	st.local.v2.u32 	[%rd1], {%r2, %r982};
	xor.b32  	%r981, %r563, 362436069;
	add.s32 	%r980, %r566, 521288629;
	st.local.v2.u32 	[%rd1+8], {%r981, %r980};
	xor.b32  	%r979, %r566, 88675123;
	add.s32 	%r978, %r563, 5783321;
	st.local.v2.u32 	[%rd1+16], {%r979, %r978};
	setp.eq.s32 	%p2, %r1, 0;
	@%p2 bra 	$L__BB1_116;
	mov.b32 	%r965, 0;
	mov.u64 	%rd41, %rd2;
$L__BB1_3:
	mov.u64 	%rd3, %rd41;
	and.b64  	%rd4, %rd3, 3;
	setp.eq.s64 	%p3, %rd4, 0;
	@%p3 bra 	$L__BB1_115;
	mul.wide.u32 	%rd14, %r965, 3200;
	mov.u64 	%rd15, precalc_xorwow_matrix;
	add.s64 	%rd5, %rd15, %rd14;
	mov.b32 	%r978, 0;
	mov.u32 	%r979, %r978;
	mov.u32 	%r980, %r978;
	mov.u32 	%r981, %r978;
	mov.u32 	%r982, %r978;
	mov.u32 	%r971, %r978;
$L__BB1_5:
	mul.wide.u32 	%rd16, %r971, 4;
	add.s64 	%rd17, %rd1, %rd16;
	ld.local.u32 	%r20, [%rd17+4];
	shl.b32 	%r21, %r971, 5;
	mov.b32 	%r977, 0;
$L__BB1_6:
	.pragma "nounroll";
	shr.u32 	%r571, %r20, %r977;
	and.b32  	%r572, %r571, 1;
	setp.eq.b32 	%p4, %r572, 1;
	not.pred 	%p5, %p4;
	add.s32 	%r573, %r21, %r977;
	mul.lo.s32 	%r574, %r573, 5;
	mul.wide.u32 	%rd18, %r574, 4;
	add.s64 	%rd6, %rd5, %rd18;
	@%p5 bra 	$L__BB1_8;
	ld.global.u32 	%r575, [%rd6];
	xor.b32  	%r982, %r982, %r575;
	ld.global.u32 	%r576, [%rd6+4];
	xor.b32  	%r981, %r981, %r576;
	ld.global.u32 	%r577, [%rd6+8];
	xor.b32  	%r980, %r980, %r577;
	ld.global.u32 	%r578, [%rd6+12];
	xor.b32  	%r979, %r979, %r578;
	ld.global.u32 	%r579, [%rd6+16];
	xor.b32  	%r978, %r978, %r579;
$L__BB1_8:
	and.b32  	%r581, %r571, 2;
	setp.eq.s32 	%p6, %r581, 0;
	@%p6 bra 	$L__BB1_10;
	ld.global.u32 	%r582, [%rd6+20];
	xor.b32  	%r982, %r982, %r582;
	ld.global.u32 	%r583, [%rd6+24];
	xor.b32  	%r981, %r981, %r583;
	ld.global.u32 	%r584, [%rd6+28];
	xor.b32  	%r980, %r980, %r584;
	ld.global.u32 	%r585, [%rd6+32];
	xor.b32  	%r979, %r979, %r585;
	ld.global.u32 	%r586, [%rd6+36];
	xor.b32  	%r978, %r978, %r586;
$L__BB1_10:
	and.b32  	%r588, %r571, 4;
	setp.eq.s32 	%p7, %r588, 0;
	@%p7 bra 	$L__BB1_12;
	ld.global.u32 	%r589, [%rd6+40];
	xor.b32  	%r982, %r982, %r589;
	ld.global.u32 	%r590, [%rd6+44];
	xor.b32  	%r981, %r981, %r590;
	ld.global.u32 	%r591, [%rd6+48];
	xor.b32  	%r980, %r980, %r591;
	ld.global.u32 	%r592, [%rd6+52];
	xor.b32  	%r979, %r979, %r592;
	ld.global.u32 	%r593, [%rd6+56];
	xor.b32  	%r978, %r978, %r593;
$L__BB1_12:
	and.b32  	%r595, %r571, 8;
	setp.eq.s32 	%p8, %r595, 0;
	@%p8 bra 	$L__BB1_14;
	ld.global.u32 	%r596, [%rd6+60];
	xor.b32  	%r982, %r982, %r596;
	ld.global.u32 	%r597, [%rd6+64];
	xor.b32  	%r981, %r981, %r597;
	ld.global.u32 	%r598, [%rd6+68];
	xor.b32  	%r980, %r980, %r598;
	ld.global.u32 	%r599, [%rd6+72];
	xor.b32  	%r979, %r979, %r599;
	ld.global.u32 	%r600, [%rd6+76];
	xor.b32  	%r978, %r978, %r600;
$L__BB1_14:
	and.b32  	%r602, %r571, 16;
	setp.eq.s32 	%p9, %r602, 0;
	@%p9 bra 	$L__BB1_16;
	ld.global.u32 	%r603, [%rd6+80];
	xor.b32  	%r982, %r982, %r603;
	ld.global.u32 	%r604, [%rd6+84];
	xor.b32  	%r981, %r981, %r604;
	ld.global.u32 	%r605, [%rd6+88];
	xor.b32  	%r980, %r980, %r605;
	ld.global.u32 	%r606, [%rd6+92];
	xor.b32  	%r979, %r979, %r606;
	ld.global.u32 	%r607, [%rd6+96];
	xor.b32  	%r978, %r978, %r607;
$L__BB1_16:
	and.b32  	%r609, %r571, 32;
	setp.eq.s32 	%p10, %r609, 0;
	@%p10 bra 	$L__BB1_18;
	ld.global.u32 	%r610, [%rd6+100];
	xor.b32  	%r982, %r982, %r610;
	ld.global.u32 	%r611, [%rd6+104];
	xor.b32  	%r981, %r981, %r611;
	ld.global.u32 	%r612, [%rd6+108];
	xor.b32  	%r980, %r980, %r612;
	ld.global.u32 	%r613, [%rd6+112];
	xor.b32  	%r979, %r979, %r613;
	ld.global.u32 	%r614, [%rd6+116];
	xor.b32  	%r978, %r978, %r614;
$L__BB1_18:
	and.b32  	%r616, %r571, 64;
	setp.eq.s32 	%p11, %r616, 0;
	@%p11 bra 	$L__BB1_20;
	ld.global.u32 	%r617, [%rd6+120];
	xor.b32  	%r982, %r982, %r617;
	ld.global.u32 	%r618, [%rd6+124];
	xor.b32  	%r981, %r981, %r618;
	ld.global.u32 	%r619, [%rd6+128];
	xor.b32  	%r980, %r980, %r619;
	ld.global.u32 	%r620, [%rd6+132];
	xor.b32  	%r979, %r979, %r620;
	ld.global.u32 	%r621, [%rd6+136];
	xor.b32  	%r978, %r978, %r621;
$L__BB1_20:
	and.b32  	%r623, %r571, 128;
	setp.eq.s32 	%p12, %r623, 0;
	@%p12 bra 	$L__BB1_22;
	ld.global.u32 	%r624, [%rd6+140];
	xor.b32  	%r982, %r982, %r624;
	ld.global.u32 	%r625, [%rd6+144];
	xor.b32  	%r981, %r981, %r625;
	ld.global.u32 	%r626, [%rd6+148];
	xor.b32  	%r980, %r980, %r626;
	ld.global.u32 	%r627, [%rd6+152];
	xor.b32  	%r979, %r979, %r627;
	ld.global.u32 	%r628, [%rd6+156];
	xor.b32  	%r978, %r978, %r628;
$L__BB1_22:
	and.b32  	%r630, %r571, 256;
	setp.eq.s32 	%p13, %r630, 0;
	@%p13 bra 	$L__BB1_24;
	ld.global.u32 	%r631, [%rd6+160];
	xor.b32  	%r982, %r982, %r631;
	ld.global.u32 	%r632, [%rd6+164];
	xor.b32  	%r981, %r981, %r632;
	ld.global.u32 	%r633, [%rd6+168];
	xor.b32  	%r980, %r980, %r633;
	ld.global.u32 	%r634, [%rd6+172];
	xor.b32  	%r979, %r979, %r634;
	ld.global.u32 	%r635, [%rd6+176];
	xor.b32  	%r978, %r978, %r635;
$L__BB1_24:
	and.b32  	%r637, %r571, 512;
	setp.eq.s32 	%p14, %r637, 0;
	@%p14 bra 	$L__BB1_26;
	ld.global.u32 	%r638, [%rd6+180];
	xor.b32  	%r982, %r982, %r638;
	ld.global.u32 	%r639, [%rd6+184];
	xor.b32  	%r981, %r981, %r639;
	ld.global.u32 	%r640, [%rd6+188];
	xor.b32  	%r980, %r980, %r640;
	ld.global.u32 	%r641, [%rd6+192];
	xor.b32  	%r979, %r979, %r641;
	ld.global.u32 	%r642, [%rd6+196];
	xor.b32  	%r978, %r978, %r642;
$L__BB1_26:
	and.b32  	%r644, %r571, 1024;
	setp.eq.s32 	%p15, %r644, 0;
	@%p15 bra 	$L__BB1_28;
	ld.global.u32 	%r645, [%rd6+200];
	xor.b32  	%r982, %r982, %r645;
	ld.global.u32 	%r646, [%rd6+204];
	xor.b32  	%r981, %r981, %r646;
	ld.global.u32 	%r647, [%rd6+208];
	xor.b32  	%r980, %r980, %r647;
	ld.global.u32 	%r648, [%rd6+212];
	xor.b32  	%r979, %r979, %r648;
	ld.global.u32 	%r649, [%rd6+216];
	xor.b32  	%r978, %r978, %r649;
$L__BB1_28:
	and.b32  	%r651, %r571, 2048;
	setp.eq.s32 	%p16, %r651, 0;
	@%p16 bra 	$L__BB1_30;
	ld.global.u32 	%r652, [%rd6+220];
	xor.b32  	%r982, %r982, %r652;
	ld.global.u32 	%r653, [%rd6+224];
	xor.b32  	%r981, %r981, %r653;
	ld.global.u32 	%r654, [%rd6+228];
	xor.b32  	%r980, %r980, %r654;
	ld.global.u32 	%r655, [%rd6+232];
	xor.b32  	%r979, %r979, %r655;
	ld.global.u32 	%r656, [%rd6+236];
	xor.b32  	%r978, %r978, %r656;
$L__BB1_30:
	and.b32  	%r658, %r571, 4096;
	setp.eq.s32 	%p17, %r658, 0;
	@%p17 bra 	$L__BB1_32;
	ld.global.u32 	%r659, [%rd6+240];
	xor.b32  	%r982, %r982, %r659;
	ld.global.u32 	%r660, [%rd6+244];
	xor.b32  	%r981, %r981, %r660;
	ld.global.u32 	%r661, [%rd6+248];
	xor.b32  	%r980, %r980, %r661;
	ld.global.u32 	%r662, [%rd6+252];
	xor.b32  	%r979, %r979, %r662;
	ld.global.u32 	%r663, [%rd6+256];
	xor.b32  	%r978, %r978, %r663;
$L__BB1_32:
	and.b32  	%r665, %r571, 8192;
	setp.eq.s32 	%p18, %r665, 0;
	@%p18 bra 	$L__BB1_34;
	ld.global.u32 	%r666, [%rd6+260];
	xor.b32  	%r982, %r982, %r666;
	ld.global.u32 	%r667, [%rd6+264];
	xor.b32  	%r981, %r981, %r667;
	ld.global.u32 	%r668, [%rd6+268];
	xor.b32  	%r980, %r980, %r668;
	ld.global.u32 	%r669, [%rd6+272];
	xor.b32  	%r979, %r979, %r669;
	ld.global.u32 	%r670, [%rd6+276];
	xor.b32  	%r978, %r978, %r670;
$L__BB1_34:
	and.b32  	%r672, %r571, 16384;
	setp.eq.s32 	%p19, %r672, 0;
	@%p19 bra 	$L__BB1_36;
	ld.global.u32 	%r673, [%rd6+280];
	xor.b32  	%r982, %r982, %r673;
	ld.global.u32 	%r674, [%rd6+284];
	xor.b32  	%r981, %r981, %r674;
	ld.global.u32 	%r675, [%rd6+288];
	xor.b32  	%r980, %r980, %r675;
	ld.global.u32 	%r676, [%rd6+292];
	xor.b32  	%r979, %r979, %r676;
	ld.global.u32 	%r677, [%rd6+296];
	xor.b32  	%r978, %r978, %r677;
$L__BB1_36:
	and.b32  	%r679, %r571, 32768;
	setp.eq.s32 	%p20, %r679, 0;
	@%p20 bra 	$L__BB1_38;
	ld.global.u32 	%r680, [%rd6+300];
	xor.b32  	%r982, %r982, %r680;
	ld.global.u32 	%r681, [%rd6+304];
	xor.b32  	%r981, %r981, %r681;
	ld.global.u32 	%r682, [%rd6+308];
	xor.b32  	%r980, %r980, %r682;
	ld.global.u32 	%r683, [%rd6+312];
	xor.b32  	%r979, %r979, %r683;
	ld.global.u32 	%r684, [%rd6+316];
	xor.b32  	%r978, %r978, %r684;
$L__BB1_38:
	add.s32 	%r977, %r977, 16;
	setp.ne.s32 	%p21, %r977, 32;
	@%p21 bra 	$L__BB1_6;
	mad.lo.s32 	%r685, %r971, -31, %r21;
	add.s32 	%r971, %r685, 1;
	setp.ne.s32 	%p22, %r971, 5;
	@%p22 bra 	$L__BB1_5;
	st.local.u32 	[%rd1+4], %r982;
	st.local.v2.u32 	[%rd1+8], {%r981, %r980};
	st.local.v2.u32 	[%rd1+16], {%r979, %r978};
	setp.eq.s64 	%p23, %rd4, 1;
	@%p23 bra 	$L__BB1_115;
	mov.b32 	%r978, 0;
	mov.u32 	%r979, %r978;
	mov.u32 	%r980, %r978;
	mov.u32 	%r981, %r978;
	mov.u32 	%r982, %r978;
	mov.u32 	%r1063, %r978;
$L__BB1_42:
	mul.wide.u32 	%rd19, %r1063, 4;
	add.s64 	%rd20, %rd1, %rd19;
	ld.local.u32 	%r196, [%rd20+4];
	shl.b32 	%r197, %r1063, 5;
	mov.b32 	%r1069, 0;
$L__BB1_43:
	.pragma "nounroll";
	shr.u32 	%r688, %r196, %r1069;
	and.b32  	%r689, %r688, 1;
	setp.eq.b32 	%p24, %r689, 1;
	not.pred 	%p25, %p24;
	add.s32 	%r690, %r197, %r1069;
	mul.lo.s32 	%r691, %r690, 5;
	mul.wide.u32 	%rd21, %r691, 4;
	add.s64 	%rd7, %rd5, %rd21;
	@%p25 bra 	$L__BB1_45;
	ld.global.u32 	%r692, [%rd7];
	xor.b32  	%r982, %r982, %r692;
	ld.global.u32 	%r693, [%rd7+4];
	xor.b32  	%r981, %r981, %r693;
	ld.global.u32 	%r694, [%rd7+8];
	xor.b32  	%r980, %r980, %r694;
	ld.global.u32 	%r695, [%rd7+12];
	xor.b32  	%r979, %r979, %r695;
	ld.global.u32 	%r696, [%rd7+16];
	xor.b32  	%r978, %r978, %r696;
$L__BB1_45:
	and.b32  	%r698, %r688, 2;
	setp.eq.s32 	%p26, %r698, 0;
	@%p26 bra 	$L__BB1_47;
	ld.global.u32 	%r699, [%rd7+20];
	xor.b32  	%r982, %r982, %r699;
	ld.global.u32 	%r700, [%rd7+24];
	xor.b32  	%r981, %r981, %r700;
	ld.global.u32 	%r701, [%rd7+28];
	xor.b32  	%r980, %r980, %r701;
	ld.global.u32 	%r702, [%rd7+32];
	xor.b32  	%r979, %r979, %r702;
	ld.global.u32 	%r703, [%rd7+36];
	xor.b32  	%r978, %r978, %r703;
$L__BB1_47:
	and.b32  	%r705, %r688, 4;
	setp.eq.s32 	%p27, %r705, 0;
	@%p27 bra 	$L__BB1_49;
	ld.global.u32 	%r706, [%rd7+40];
	xor.b32  	%r982, %r982, %r706;
	ld.global.u32 	%r707, [%rd7+44];
	xor.b32  	%r981, %r981, %r707;
	ld.global.u32 	%r708, [%rd7+48];
	xor.b32  	%r980, %r980, %r708;
	ld.global.u32 	%r709, [%rd7+52];
	xor.b32  	%r979, %r979, %r709;
	ld.global.u32 	%r710, [%rd7+56];
	xor.b32  	%r978, %r978, %r710;
$L__BB1_49:
	and.b32  	%r712, %r688, 8;
	setp.eq.s32 	%p28, %r712, 0;
	@%p28 bra 	$L__BB1_51;
	ld.global.u32 	%r713, [%rd7+60];
	xor.b32  	%r982, %r982, %r713;
	ld.global.u32 	%r714, [%rd7+64];
	xor.b32  	%r981, %r981, %r714;
	ld.global.u32 	%r715, [%rd7+68];
	xor.b32  	%r980, %r980, %r715;
	ld.global.u32 	%r716, [%rd7+72];
	xor.b32  	%r979, %r979, %r716;
	ld.global.u32 	%r717, [%rd7+76];
	xor.b32  	%r978, %r978, %r717;
$L__BB1_51:
	and.b32  	%r719, %r688, 16;
	setp.eq.s32 	%p29, %r719, 0;
	@%p29 bra 	$L__BB1_53;
	ld.global.u32 	%r720, [%rd7+80];
	xor.b32  	%r982, %r982, %r720;
	ld.global.u32 	%r721, [%rd7+84];
	xor.b32  	%r981, %r981, %r721;
	ld.global.u32 	%r722, [%rd7+88];
	xor.b32  	%r980, %r980, %r722;
	ld.global.u32 	%r723, [%rd7+92];
	xor.b32  	%r979, %r979, %r723;
	ld.global.u32 	%r724, [%rd7+96];
	xor.b32  	%r978, %r978, %r724;
$L__BB1_53:
	and.b32  	%r726, %r688, 32;
	setp.eq.s32 	%p30, %r726, 0;
	@%p30 bra 	$L__BB1_55;
	ld.global.u32 	%r727, [%rd7+100];
	xor.b32  	%r982, %r982, %r727;
	ld.global.u32 	%r728, [%rd7+104];
	xor.b32  	%r981, %r981, %r728;
	ld.global.u32 	%r729, [%rd7+108];
	xor.b32  	%r980, %r980, %r729;
	ld.global.u32 	%r730, [%rd7+112];
	xor.b32  	%r979, %r979, %r730;
	ld.global.u32 	%r731, [%rd7+116];
	xor.b32  	%r978, %r978, %r731;
$L__BB1_55:
	and.b32  	%r733, %r688, 64;
	setp.eq.s32 	%p31, %r733, 0;
	@%p31 bra 	$L__BB1_57;
	ld.global.u32 	%r734, [%rd7+120];
	xor.b32  	%r982, %r982, %r734;
	ld.global.u32 	%r735, [%rd7+124];
	xor.b32  	%r981, %r981, %r735;
	ld.global.u32 	%r736, [%rd7+128];
	xor.b32  	%r980, %r980, %r736;
	ld.global.u32 	%r737, [%rd7+132];
	xor.b32  	%r979, %r979, %r737;
	ld.global.u32 	%r738, [%rd7+136];
	xor.b32  	%r978, %r978, %r738;
$L__BB1_57:
	and.b32  	%r740, %r688, 128;
	setp.eq.s32 	%p32, %r740, 0;
	@%p32 bra 	$L__BB1_59;
	ld.global.u32 	%r741, [%rd7+140];
	xor.b32  	%r982, %r982, %r741;
	ld.global.u32 	%r742, [%rd7+144];
	xor.b32  	%r981, %r981, %r742;
	ld.global.u32 	%r743, [%rd7+148];
	xor.b32  	%r980, %r980, %r743;
	ld.global.u32 	%r744, [%rd7+152];
	xor.b32  	%r979, %r979, %r744;
	ld.global.u32 	%r745, [%rd7+156];
	xor.b32  	%r978, %r978, %r745;
$L__BB1_59:
	and.b32  	%r747, %r688, 256;
	setp.eq.s32 	%p33, %r747, 0;
	@%p33 bra 	$L__BB1_61;
	ld.global.u32 	%r748, [%rd7+160];
	xor.b32  	%r982, %r982, %r748;
	ld.global.u32 	%r749, [%rd7+164];
	xor.b32  	%r981, %r981, %r749;
	ld.global.u32 	%r750, [%rd7+168];
	xor.b32  	%r980, %r980, %r750;
	ld.global.u32 	%r751, [%rd7+172];
	xor.b32  	%r979, %r979, %r751;
	ld.global.u32 	%r752, [%rd7+176];
	xor.b32  	%r978, %r978, %r752;
$L__BB1_61:
	and.b32  	%r754, %r688, 512;
	setp.eq.s32 	%p34, %r754, 0;
	@%p34 bra 	$L__BB1_63;
	ld.global.u32 	%r755, [%rd7+180];
	xor.b32  	%r982, %r982, %r755;
	ld.global.u32 	%r756, [%rd7+184];
	xor.b32  	%r981, %r981, %r756;
	ld.global.u32 	%r757, [%rd7+188];
	xor.b32  	%r980, %r980, %r757;
	ld.global.u32 	%r758, [%rd7+192];
	xor.b32  	%r979, %r979, %r758;
	ld.global.u32 	%r759, [%rd7+196];
	xor.b32  	%r978, %r978, %r759;
$L__BB1_63:
	and.b32  	%r761, %r688, 1024;
	setp.eq.s32 	%p35, %r761, 0;
	@%p35 bra 	$L__BB1_65;
	ld.global.u32 	%r762, [%rd7+200];
	xor.b32  	%r982, %r982, %r762;
	ld.global.u32 	%r763, [%rd7+204];
	xor.b32  	%r981, %r981, %r763;
	ld.global.u32 	%r764, [%rd7+208];
	xor.b32  	%r980, %r980, %r764;
	ld.global.u32 	%r765, [%rd7+212];
	xor.b32  	%r979, %r979, %r765;
	ld.global.u32 	%r766, [%rd7+216];
	xor.b32  	%r978, %r978, %r766;
$L__BB1_65:
	and.b32  	%r768, %r688, 2048;
	setp.eq.s32 	%p36, %r768, 0;
	@%p36 bra 	$L__BB1_67;
	ld.global.u32 	%r769, [%rd7+220];
	xor.b32  	%r982, %r982, %r769;
	ld.global.u32 	%r770, [%rd7+224];
	xor.b32  	%r981, %r981, %r770;
	ld.global.u32 	%r771, [%rd7+228];
	xor.b32  	%r980, %r980, %r771;
	ld.global.u32 	%r772, [%rd7+232];
	xor.b32  	%r979, %r979, %r772;
	ld.global.u32 	%r773, [%rd7+236];
	xor.b32  	%r978, %r978, %r773;
$L__BB1_67:
	and.b32  	%r775, %r688, 4096;
	setp.eq.s32 	%p37, %r775, 0;
	@%p37 bra 	$L__BB1_69;
	ld.global.u32 	%r776, [%rd7+240];
	xor.b32  	%r982, %r982, %r776;
	ld.global.u32 	%r777, [%rd7+244];
	xor.b32  	%r981, %r981, %r777;
	ld.global.u32 	%r778, [%rd7+248];
	xor.b32  	%r980, %r980, %r778;
	ld.global.u32 	%r779, [%rd7+252];
	xor.b32  	%r979, %r979, %r779;
	ld.global.u32 	%r780, [%rd7+256];
	xor.b32  	%r978, %r978, %r780;
$L__BB1_69:
	and.b32  	%r782, %r688, 8192;
	setp.eq.s32 	%p38, %r782, 0;
	@%p38 bra 	$L__BB1_71;
	ld.global.u32 	%r783, [%rd7+260];
	xor.b32  	%r982, %r982, %r783;
	ld.global.u32 	%r784, [%rd7+264];
	xor.b32  	%r981, %r981, %r784;
	ld.global.u32 	%r785, [%rd7+268];
	xor.b32  	%r980, %r980, %r785;
	ld.global.u32 	%r786, [%rd7+272];
	xor.b32  	%r979, %r979, %r786;
	ld.global.u32 	%r787, [%rd7+276];
	xor.b32  	%r978, %r978, %r787;
$L__BB1_71:
	and.b32  	%r789, %r688, 16384;
	setp.eq.s32 	%p39, %r789, 0;
	@%p39 bra 	$L__BB1_73;
	ld.global.u32 	%r790, [%rd7+280];
	xor.b32  	%r982, %r982, %r790;
	ld.global.u32 	%r791, [%rd7+284];
	xor.b32  	%r981, %r981, %r791;
	ld.global.u32 	%r792, [%rd7+288];
	xor.b32  	%r980, %r980, %r792;
	ld.global.u32 	%r793, [%rd7+292];
	xor.b32  	%r979, %r979, %r793;
	ld.global.u32 	%r794, [%rd7+296];
	xor.b32  	%r978, %r978, %r794;
$L__BB1_73:
	and.b32  	%r796, %r688, 32768;
	setp.eq.s32 	%p40, %r796, 0;
	@%p40 bra 	$L__BB1_75;
	ld.global.u32 	%r797, [%rd7+300];
	xor.b32  	%r982, %r982, %r797;
	ld.global.u32 	%r798, [%rd7+304];
	xor.b32  	%r981, %r981, %r798;
	ld.global.u32 	%r799, [%rd7+308];
	xor.b32  	%r980, %r980, %r799;
	ld.global.u32 	%r800, [%rd7+312];
	xor.b32  	%r979, %r979, %r800;
	ld.global.u32 	%r801, [%rd7+316];
	xor.b32  	%r978, %r978, %r801;
$L__BB1_75:
	add.s32 	%r1069, %r1069, 16;
	setp.ne.s32 	%p41, %r1069, 32;
	@%p41 bra 	$L__BB1_43;
	mad.lo.s32 	%r802, %r1063, -31, %r197;
	add.s32 	%r1063, %r802, 1;
	setp.ne.s32 	%p42, %r1063, 5;
	@%p42 bra 	$L__BB1_42;
	st.local.u32 	[%rd1+4], %r982;
	st.local.v2.u32 	[%rd1+8], {%r981, %r980};
	st.local.v2.u32 	[%rd1+16], {%r979, %r978};
	setp.ne.s64 	%p43, %rd4, 3;
	@%p43 bra 	$L__BB1_115;
	mov.b32 	%r978, 0;
	mov.u32 	%r979, %r978;
	mov.u32 	%r980, %r978;
	mov.u32 	%r981, %r978;
	mov.u32 	%r982, %r978;
	mov.u32 	%r1155, %r978;
$L__BB1_79:
	mul.wide.u32 	%rd22, %r1155, 4;
	add.s64 	%rd23, %rd1, %rd22;
	ld.local.u32 	%r372, [%rd23+4];
	shl.b32 	%r373, %r1155, 5;
	mov.b32 	%r1161, 0;
$L__BB1_80:
	.pragma "nounroll";
	shr.u32 	%r805, %r372, %r1161;
	and.b32  	%r806, %r805, 1;
	setp.eq.b32 	%p44, %r806, 1;
	not.pred 	%p45, %p44;
	add.s32 	%r807, %r373, %r1161;
	mul.lo.s32 	%r808, %r807, 5;
	mul.wide.u32 	%rd24, %r808, 4;
	add.s64 	%rd8, %rd5, %rd24;
	@%p45 bra 	$L__BB1_82;
	ld.global.u32 	%r809, [%rd8];
	xor.b32  	%r982, %r982, %r809;
	ld.global.u32 	%r810, [%rd8+4];
	xor.b32  	%r981, %r981, %r810;
	ld.global.u32 	%r811, [%rd8+8];
	xor.b32  	%r980, %r980, %r811;
	ld.global.u32 	%r812, [%rd8+12];
	xor.b32  	%r979, %r979, %r812;
	ld.global.u32 	%r813, [%rd8+16];
	xor.b32  	%r978, %r978, %r813;
$L__BB1_82:
	and.b32  	%r815, %r805, 2;
	setp.eq.s32 	%p46, %r815, 0;
	@%p46 bra 	$L__BB1_84;
	ld.global.u32 	%r816, [%rd8+20];
	xor.b32  	%r982, %r982, %r816;
	ld.global.u32 	%r817, [%rd8+24];
	xor.b32  	%r981, %r981, %r817;
	ld.global.u32 	%r818, [%rd8+28];
	xor.b32  	%r980, %r980, %r818;
	ld.global.u32 	%r819, [%rd8+32];
	xor.b32  	%r979, %r979, %r819;
	ld.global.u32 	%r820, [%rd8+36];
	xor.b32  	%r978, %r978, %r820;
$L__BB1_84:
	and.b32  	%r822, %r805, 4;
	setp.eq.s32 	%p47, %r822, 0;
	@%p47 bra 	$L__BB1_86;
	ld.global.u32 	%r823, [%rd8+40];
	xor.b32  	%r982, %r982, %r823;
	ld.global.u32 	%r824, [%rd8+44];
	xor.b32  	%r981, %r981, %r824;
	ld.global.u32 	%r825, [%rd8+48];
	xor.b32  	%r980, %r980, %r825;
	ld.global.u32 	%r826, [%rd8+52];
	xor.b32  	%r979, %r979, %r826;
	ld.global.u32 	%r827, [%rd8+56];
	xor.b32  	%r978, %r978, %r827;
$L__BB1_86:
	and.b32  	%r829, %r805, 8;
	setp.eq.s32 	%p48, %r829, 0;
	@%p48 bra 	$L__BB1_88;
	ld.global.u32 	%r830, [%rd8+60];
	xor.b32  	%r982, %r982, %r830;
	ld.global.u32 	%r831, [%rd8+64];
	xor.b32  	%r981, %r981, %r831;
	ld.global.u32 	%r832, [%rd8+68];
	xor.b32  	%r980, %r980, %r832;
	ld.global.u32 	%r833, [%rd8+72];
	xor.b32  	%r979, %r979, %r833;
	ld.global.u32 	%r834, [%rd8+76];
	xor.b32  	%r978, %r978, %r834;
$L__BB1_88:
	and.b32  	%r836, %r805, 16;
	setp.eq.s32 	%p49, %r836, 0;
	@%p49 bra 	$L__BB1_90;
	ld.global.u32 	%r837, [%rd8+80];
	xor.b32  	%r982, %r982, %r837;
	ld.global.u32 	%r838, [%rd8+84];
	xor.b32  	%r981, %r981, %r838;
	ld.global.u32 	%r839, [%rd8+88];
	xor.b32  	%r980, %r980, %r839;
	ld.global.u32 	%r840, [%rd8+92];
	xor.b32  	%r979, %r979, %r840;
	ld.global.u32 	%r841, [%rd8+96];
	xor.b32  	%r978, %r978, %r841;
$L__BB1_90:
	and.b32  	%r843, %r805, 32;
	setp.eq.s32 	%p50, %r843, 0;
	@%p50 bra 	$L__BB1_92;
	ld.global.u32 	%r844, [%rd8+100];
	xor.b32  	%r982, %r982, %r844;
	ld.global.u32 	%r845, [%rd8+104];
	xor.b32  	%r981, %r981, %r845;
	ld.global.u32 	%r846, [%rd8+108];
	xor.b32  	%r980, %r980, %r846;
	ld.global.u32 	%r847, [%rd8+112];
	xor.b32  	%r979, %r979, %r847;
	ld.global.u32 	%r848, [%rd8+116];
	xor.b32  	%r978, %r978, %r848;
$L__BB1_92:
	and.b32  	%r850, %r805, 64;
	setp.eq.s32 	%p51, %r850, 0;
	@%p51 bra 	$L__BB1_94;
	ld.global.u32 	%r851, [%rd8+120];
	xor.b32  	%r982, %r982, %r851;
	ld.global.u32 	%r852, [%rd8+124];
	xor.b32  	%r981, %r981, %r852;
	ld.global.u32 	%r853, [%rd8+128];
	xor.b32  	%r980, %r980, %r853;
	ld.global.u32 	%r854, [%rd8+132];
	xor.b32  	%r979, %r979, %r854;
	ld.global.u32 	%r855, [%rd8+136];
	xor.b32  	%r978, %r978, %r855;
$L__BB1_94:
	and.b32  	%r857, %r805, 128;
	setp.eq.s32 	%p52, %r857, 0;
	@%p52 bra 	$L__BB1_96;
	ld.global.u32 	%r858, [%rd8+140];
	xor.b32  	%r982, %r982, %r858;
	ld.global.u32 	%r859, [%rd8+144];
	xor.b32  	%r981, %r981, %r859;
	ld.global.u32 	%r860, [%rd8+148];
	xor.b32  	%r980, %r980, %r860;
	ld.global.u32 	%r861, [%rd8+152];
	xor.b32  	%r979, %r979, %r861;
	ld.global.u32 	%r862, [%rd8+156];
	xor.b32  	%r978, %r978, %r862;
$L__BB1_96:
	and.b32  	%r864, %r805, 256;
	setp.eq.s32 	%p53, %r864, 0;
	@%p53 bra 	$L__BB1_98;
	ld.global.u32 	%r865, [%rd8+160];
	xor.b32  	%r982, %r982, %r865;
	ld.global.u32 	%r866, [%rd8+164];
	xor.b32  	%r981, %r981, %r866;
	ld.global.u32 	%r867, [%rd8+168];
	xor.b32  	%r980, %r980, %r867;
	ld.global.u32 	%r868, [%rd8+172];
	xor.b32  	%r979, %r979, %r868;
	ld.global.u32 	%r869, [%rd8+176];
	xor.b32  	%r978, %r978, %r869;
$L__BB1_98:
	and.b32  	%r871, %r805, 512;
	setp.eq.s32 	%p54, %r871, 0;
	@%p54 bra 	$L__BB1_100;
	ld.global.u32 	%r872, [%rd8+180];
	xor.b32  	%r982, %r982, %r872;
	ld.global.u32 	%r873, [%rd8+184];
	xor.b32  	%r981, %r981, %r873;
	ld.global.u32 	%r874, [%rd8+188];
	xor.b32  	%r980, %r980, %r874;
	ld.global.u32 	%r875, [%rd8+192];
	xor.b32  	%r979, %r979, %r875;
	ld.global.u32 	%r876, [%rd8+196];
	xor.b32  	%r978, %r978, %r876;
$L__BB1_100:
	and.b32  	%r878, %r805, 1024;
	setp.eq.s32 	%p55, %r878, 0;
	@%p55 bra 	$L__BB1_102;
	ld.global.u32 	%r879, [%rd8+200];
	xor.b32  	%r982, %r982, %r879;
	ld.global.u32 	%r880, [%rd8+204];
	xor.b32  	%r981, %r981, %r880;
	ld.global.u32 	%r881, [%rd8+208];
	xor.b32  	%r980, %r980, %r881;
	ld.global.u32 	%r882, [%rd8+212];
	xor.b32  	%r979, %r979, %r882;
	ld.global.u32 	%r883, [%rd8+216];
	xor.b32  	%r978, %r978, %r883;
$L__BB1_102:
	and.b32  	%r885, %r805, 2048;
	setp.eq.s32 	%p56, %r885, 0;
	@%p56 bra 	$L__BB1_104;
	ld.global.u32 	%r886, [%rd8+220];
	xor.b32  	%r982, %r982, %r886;
	ld.global.u32 	%r887, [%rd8+224];
	xor.b32  	%r981, %r981, %r887;
	ld.global.u32 	%r888, [%rd8+228];
	xor.b32  	%r980, %r980, %r888;
	ld.global.u32 	%r889, [%rd8+232];
	xor.b32  	%r979, %r979, %r889;
	ld.global.u32 	%r890, [%rd8+236];
	xor.b32  	%r978, %r978, %r890;
$L__BB1_104:
	and.b32  	%r892, %r805, 4096;
	setp.eq.s32 	%p57, %r892, 0;
	@%p57 bra 	$L__BB1_106;
	ld.global.u32 	%r893, [%rd8+240];
	xor.b32  	%r982, %r982, %r893;
	ld.global.u32 	%r894, [%rd8+244];
	xor.b32  	%r981, %r981, %r894;
	ld.global.u32 	%r895, [%rd8+248];
	xor.b32  	%r980, %r980, %r895;
	ld.global.u32 	%r896, [%rd8+252];
	xor.b32  	%r979, %r979, %r896;
	ld.global.u32 	%r897, [%rd8+256];
	xor.b32  	%r978, %r978, %r897;
$L__BB1_106:
	and.b32  	%r899, %r805, 8192;
	setp.eq.s32 	%p58, %r899, 0;
	@%p58 bra 	$L__BB1_108;
	ld.global.u32 	%r900, [%rd8+260];
	xor.b32  	%r982, %r982, %r900;
	ld.global.u32 	%r901, [%rd8+264];
	xor.b32  	%r981, %r981, %r901;
	ld.global.u32 	%r902, [%rd8+268];
	xor.b32  	%r980, %r980, %r902;
	ld.global.u32 	%r903, [%rd8+272];
	xor.b32  	%r979, %r979, %r903;
	ld.global.u32 	%r904, [%rd8+276];
	xor.b32  	%r978, %r978, %r904;
$L__BB1_108:
	and.b32  	%r906, %r805, 16384;
	setp.eq.s32 	%p59, %r906, 0;
	@%p59 bra 	$L__BB1_110;
	ld.global.u32 	%r907, [%rd8+280];
	xor.b32  	%r982, %r982, %r907;
	ld.global.u32 	%r908, [%rd8+284];
	xor.b32  	%r981, %r981, %r908;
	ld.global.u32 	%r909, [%rd8+288];
	xor.b32  	%r980, %r980, %r909;
	ld.global.u32 	%r910, [%rd8+292];
	xor.b32  	%r979, %r979, %r910;
	ld.global.u32 	%r911, [%rd8+296];
	xor.b32  	%r978, %r978, %r911;
$L__BB1_110:
	and.b32  	%r913, %r805, 32768;
	setp.eq.s32 	%p60, %r913, 0;
	@%p60 bra 	$L__BB1_112;
	ld.global.u32 	%r914, [%rd8+300];
	xor.b32  	%r982, %r982, %r914;
	ld.global.u32 	%r915, [%rd8+304];
	xor.b32  	%r981, %r981, %r915;
	ld.global.u32 	%r916, [%rd8+308];
	xor.b32  	%r980, %r980, %r916;
	ld.global.u32 	%r917, [%rd8+312];
	xor.b32  	%r979, %r979, %r917;
	ld.global.u32 	%r918, [%rd8+316];
	xor.b32  	%r978, %r978, %r918;
$L__BB1_112:
	add.s32 	%r1161, %r1161, 16;
	setp.ne.s32 	%p61, %r1161, 32;
	@%p61 bra 	$L__BB1_80;
	mad.lo.s32 	%r919, %r1155, -31, %r373;
	add.s32 	%r1155, %r919, 1;
	setp.ne.s32 	%p62, %r1155, 5;
	@%p62 bra 	$L__BB1_79;
	st.local.u32 	[%rd1+4], %r982;
	st.local.v2.u32 	[%rd1+8], {%r981, %r980};
	st.local.v2.u32 	[%rd1+16], {%r979, %r978};
$L__BB1_115:
	shr.u64 	%rd41, %rd3, 2;
	add.s32 	%r965, %r965, 1;
	setp.gt.u64 	%p63, %rd3, 3;
	@%p63 bra 	$L__BB1_3;
$L__BB1_116:
	shr.u32 	%r920, %r982, 2;
	xor.b32  	%r921, %r920, %r982;
	shl.b32 	%r922, %r978, 4;
	shl.b32 	%r923, %r921, 1;
	xor.b32  	%r924, %r923, %r922;
	xor.b32  	%r925, %r924, %r921;
	xor.b32  	%r926, %r925, %r978;
	add.s32 	%r927, %r2, %r926;
	add.s32 	%r928, %r927, 362437;
	shr.u32 	%r929, %r981, 2;
	xor.b32  	%r930, %r929, %r981;
	shl.b32 	%r931, %r926, 4;
	shl.b32 	%r932, %r930, 1;
	xor.b32  	%r933, %r932, %r931;
	xor.b32  	%r934, %r933, %r930;
	xor.b32  	%r553, %r934, %r926;
	add.s32 	%r935, %r2, %r553;
	add.s32 	%r936, %r935, 724874;
	cvt.u64.u32 	%rd25, %r928;
	mul.wide.u32 	%rd26, %r936, 2097152;
	xor.b64  	%rd27, %rd26, %rd25;
	cvt.rn.f64.u64 	%fd7, %rd27;
	fma.rn.f64 	%fd8, %fd7, 0d3CA0000000000000, 0d3C90000000000000;
	mul.f64 	%fd9, %fd8, 0d4014000000000000;
	cvta.to.global.u64 	%rd28, %rd10;
	shl.b64 	%rd29, %rd2, 3;
	add.s64 	%rd30, %rd28, %rd29;
	st.global.f64 	[%rd30], %fd9;
	add.f64 	%fd10, %fd9, 0dBFB999999999999A;
	mul.f64 	%fd11, %fd10, %fd10;
	fma.rn.f64 	%fd12, %fd10, %fd11, 0d4024000000000000;
	add.f64 	%fd13, %fd9, 0dBFE0000000000000;
	mul.f64 	%fd14, %fd13, 0d4014000000000000;
	mul.f64 	%fd15, %fd13, %fd14;
	sub.f64 	%fd16, %fd12, %fd15;
	fma.rn.f64 	%fd1, %fd9, 0d4024000000000000, %fd16;
	mul.f64 	%fd2, %fd9, 0d4014000000000000;
	setp.neu.f64 	%p64, %fd2, 0d7FF0000000000000;
	@%p64 bra 	$L__BB1_118;
	mov.f64 	%fd22, 0d0000000000000000;
	mov.f64 	%fd23, 0d7FF0000000000000;
	mul.rn.f64 	%fd48, %fd23, %fd22;
	mov.b32 	%r1252, 0;
	bra.uni 	$L__BB1_120;
$L__BB1_118:
	mul.f64 	%fd17, %fd2, 0d3FE45F306DC9C883;
	cvt.rni.s32.f64 	%r1252, %fd17;
	cvt.rn.f64.s32 	%fd18, %r1252;
	fma.rn.f64 	%fd19, %fd18, 0dBFF921FB54442D18, %fd2;
	fma.rn.f64 	%fd20, %fd18, 0dBC91A62633145C00, %fd19;
	fma.rn.f64 	%fd48, %fd18, 0dB97B839A252049C0, %fd20;
	setp.ltu.f64 	%p65, %fd2, 0d41E0000000000000;
	@%p65 bra 	$L__BB1_120;
	{ // callseq 0, 0
	.param .b64 param0;
	st.param.f64 	[param0], %fd2;
	.param .align 16 .b8 retval0[16];
	call.uni (retval0), 
	__internal_trig_reduction_slowpathd, 
	(
	param0
	);
	ld.param.f64 	%fd48, [retval0];
	ld.param.b32 	%r1252, [retval0+8];
	} // callseq 0
$L__BB1_120:
	shl.b32 	%r939, %r1252, 6;
	cvt.u64.u32 	%rd31, %r939;
	and.b64  	%rd32, %rd31, 64;
	mov.u64 	%rd33, __cudart_sin_cos_coeffs;
	add.s64 	%rd34, %rd33, %rd32;
	mul.rn.f64 	%fd24, %fd48, %fd48;
	and.b32  	%r940, %r1252, 1;
	setp.eq.b32 	%p66, %r940, 1;
	selp.f64 	%fd25, 0dBDA8FF8320FD8164, 0d3DE5DB65F9785EBA, %p66;
	ld.global.nc.v2.f64 	{%fd26, %fd27}, [%rd34];
	fma.rn.f64 	%fd28, %fd25, %fd24, %fd26;
	fma.rn.f64 	%fd29, %fd28, %fd24, %fd27;
	ld.global.nc.v2.f64 	{%fd30, %fd31}, [%rd34+16];
	fma.rn.f64 	%fd32, %fd29, %fd24, %fd30;
	fma.rn.f64 	%fd33, %fd32, %fd24, %fd31;
	ld.global.nc.v2.f64 	{%fd34, %fd35}, [%rd34+32];
	fma.rn.f64 	%fd36, %fd33, %fd24, %fd34;
	fma.rn.f64 	%fd37, %fd36, %fd24, %fd35;
	fma.rn.f64 	%fd38, %fd37, %fd48, %fd48;
	fma.rn.f64 	%fd39, %fd37, %fd24, 0d3FF0000000000000;
	selp.f64 	%fd40, %fd39, %fd38, %p66;
	and.b32  	%r941, %r1252, 2;
	setp.eq.s32 	%p67, %r941, 0;
	mov.f64 	%fd41, 0d0000000000000000;
	sub.f64 	%fd42, %fd41, %fd40;
	selp.f64 	%fd43, %fd40, %fd42, %p67;
	fma.rn.f64 	%fd44, %fd43, 0d4014000000000000, %fd1;
	cvta.to.global.u64 	%rd35, %rd11;
	add.s64 	%rd37, %rd35, %rd29;
	shr.u32 	%r942, %r980, 2;
	xor.b32  	%r943, %r942, %r980;
	shl.b32 	%r944, %r553, 4;
	shl.b32 	%r945, %r943, 1;
	xor.b32  	%r946, %r945, %r944;
	xor.b32  	%r947, %r946, %r943;
	xor.b32  	%r948, %r947, %r553;
	add.s32 	%r949, %r2, %r948;
	add.s32 	%r950, %r949, 1087311;
	shr.u32 	%r951, %r979, 2;
	xor.b32  	%r952, %r951, %r979;
	shl.b32 	%r953, %r948, 4;
	shl.b32 	%r954, %r952, 1;
	xor.b32  	%r955, %r954, %r953;
	xor.b32  	%r956, %r955, %r952;
	xor.b32  	%r957, %r956, %r948;
	add.s32 	%r958, %r2, %r957;
	add.s32 	%r959, %r958, 1449748;
	cvt.u64.u32 	%rd38, %r950;
	mul.wide.u32 	%rd39, %r959, 2097152;
	xor.b64  	%rd40, %rd39, %rd38;
	cvt.rn.f64.u64 	%fd45, %rd40;
	fma.rn.f64 	%fd46, %fd45, 0d3CA0000000000000, 0d3C90000000000000;
	fma.rn.f64 	%fd47, %fd46, 0d3FB999999999999A, %fd44;
	st.global.f64 	[%rd37], %fd47;
$L__BB1_121:
	ret;

}
	// .globl	_ZN3cub18CUB_300001_SM_10006detail11EmptyKernelIvEEvv
.visible .entry _ZN3cub18CUB_300001_SM_10006detail11EmptyKernelIvEEvv()
{


	ret;

}
	// .globl	_ZN3cub18CUB_300001_SM_10006detail8for_each13static_kernelINS2_12policy_hub_t12policy_500_tEmN6thrust24THRUST_300001_SM_1000_NS8cuda_cub20__uninitialized_fill7functorINS7_10device_ptrIdEEdEEEEvT0_T1_
.visible .entry _ZN3cub18CUB_300001_SM_10006detail8for_each13static_kernelINS2_12policy_hub_t12policy_500_tEmN6thrust24THRUST_300001_SM_1000_NS8cuda_cub20__uninitialized_fill7functorINS7_10device_ptrIdEEdEEEEvT0_T1_(
	.param .u64 _ZN3cub18CUB_300001_SM_10006detail8for_each13static_kernelINS2_12policy_hub_t12policy_500_tEmN6thrust24THRUST_300001_SM_1000_NS8cuda_cub20__uninitialized_fill7functorINS7_10device_ptrIdEEdEEEEvT0_T1__param_0,
	.param .align 8 .b8 _ZN3cub18CUB_300001_SM_10006detail8for_each13static_kernelINS2_12policy_hub_t12policy_500_tEmN6thrust24THRUST_300001_SM_1000_NS8cuda_cub20__uninitialized_fill7functorINS7_10device_ptrIdEEdEEEEvT0_T1__param_1[16]
)
.maxntid 256
{
	.reg .pred 	%p<4>;
	.reg .b32 	%r<5>;
	.reg .b64 	%rd<16>;
	.reg .b64 	%fd<3>;

	ld.param.f64 	%fd2, [_ZN3cub18CUB_300001_SM_10006detail8for_each13static_kernelINS2_12policy_hub_t12policy_500_tEmN6thrust24THRUST_300001_SM_1000_NS8cuda_cub20__uninitialized_fill7functorINS7_10device_ptrIdEEdEEEEvT0_T1__param_1+8];
	ld.param.u64 	%rd4, [_ZN3cub18CUB_300001_SM_10006detail8for_each13static_kernelINS2_12policy_hub_t12policy_500_tEmN6thrust24THRUST_300001_SM_1000_NS8cuda_cub20__uninitialized_fill7functorINS7_10device_ptrIdEEdEEEEvT0_T1__param_1];
	ld.param.u64 	%rd5, [_ZN3cub18CUB_300001_SM_10006detail8for_each13static_kernelINS2_12policy_hub_t12policy_500_tEmN6thrust24THRUST_300001_SM_1000_NS8cuda_cub20__uninitialized_fill7functorINS7_10device_ptrIdEEdEEEEvT0_T1__param_0];
	mov.u32 	%r2, %ctaid.x;
	mul.wide.u32 	%rd1, %r2, 512;
	sub.s64 	%rd2, %rd5, %rd1;
	setp.lt.u64 	%p1, %rd2, 512;
	@%p1 bra 	$L__BB3_2;
	mov.u32 	%r4, %tid.x;
	cvta.to.global.u64 	%rd11, %rd4;
	cvt.u64.u32 	%rd12, %r4;
	add.s64 	%rd13, %rd1, %rd12;
	shl.b64 	%rd14, %rd13, 3;
	add.s64 	%rd15, %rd11, %rd14;
	st.global.f64 	[%rd15], %fd2;
	st.global.f64 	[%rd15+2048], %fd2;
	bra.uni 	$L__BB3_6;
$L__BB3_2:
	cvta.to.global.u64 	%rd6, %rd4;
	mov.u32 	%r1, %tid.x;
	cvt.u64.u32 	%rd7, %r1;
	setp.le.u64 	%p2, %rd2, %rd7;
	add.s64 	%rd8, %rd1, %rd7;
	shl.b64 	%rd9, %rd8, 3;
	add.s64 	%rd3, %rd6, %rd9;
	@%p2 bra 	$L__BB3_4;
	st.global.f64 	[%rd3], %fd2;
$L__BB3_4:
	add.s32 	%r3, %r1, 256;
	cvt.u64.u32 	%rd10, %r3;
	setp.le.u64 	%p3, %rd2, %rd10;
	@%p3 bra 	$L__BB3_6;
	st.global.f64 	[%rd3+2048], %fd2;
$L__BB3_6:
	ret;

}
.func  (.param .align 16 .b8 func_retval0[16]) __internal_trig_reduction_slowpathd(
	.param .b64 __internal_trig_reduction_slowpathd_param_0
)
{
	.local .align 8 .b8 	__local_depot4[40];
	.reg .b64 	%SP;
	.reg .b64 	%SPL;
	.reg .pred 	%p<10>;
	.reg .b32 	%r<47>;
	.reg .b64 	%rd<74>;
	.reg .b64 	%fd<5>;

	mov.u64 	%SPL, __local_depot4;
	ld.param.f64 	%fd4, [__internal_trig_reduction_slowpathd_param_0];
	add.u64 	%rd1, %SPL, 0;
	{
	.reg .b32 %temp; 
	mov.b64 	{%temp, %r1}, %fd4;
	}
	shr.u32 	%r2, %r1, 20;
	and.b32  	%r3, %r2, 2047;
	setp.eq.s32 	%p1, %r3, 2047;
	mov.b32 	%r46, 0;
	@%p1 bra 	$L__BB4_9;
	add.s32 	%r20, %r3, -1024;
	mov.b64 	%rd20, %fd4;
	shl.b64 	%rd2, %rd20, 11;
	shr.u32 	%r4, %r20, 6;
	sub.s32 	%r45, 15, %r4;
	sub.s32 	%r21, 19, %r4;
	setp.lt.u32 	%p2, %r20, 128;
	selp.b32 	%r6, 18, %r21, %p2;
	setp.ge.s32 	%p3, %r45, %r6;
	mov.b64 	%rd70, 0;
	@%p3 bra 	$L__BB4_4;
	add.s32 	%r23, %r6, %r4;
	neg.s32 	%r43, %r23;
	or.b64  	%rd3, %rd2, -9223372036854775808;
	mov.b64 	%rd70, 0;
	mov.b32 	%r42, 0;
	mov.u64 	%rd25, __cudart_i2opi_d;
	mov.u32 	%r44, %r45;
$L__BB4_3:
	.pragma "nounroll";
	mul.wide.s32 	%rd22, %r42, 8;
	add.s64 	%rd23, %rd1, %rd22;
	mul.wide.s32 	%rd24, %r44, 8;
	add.s64 	%rd26, %rd25, %rd24;
	ld.global.nc.u64 	%rd27, [%rd26];
	{
	.reg .u32 %r0, %r1, %r2, %r3, %alo, %ahi, %blo, %bhi, %clo, %chi;
	mov.b64 	{%alo,%ahi}, %rd27;
	mov.b64 	{%blo,%bhi}, %rd3;
	mov.b64 	{%clo,%chi}, %rd70;
	mad.lo.cc.u32 	%r0, %alo, %blo, %clo;
	madc.hi.cc.u32 	%r1, %alo, %blo, %chi;
	madc.hi.u32 	%r2, %alo, %bhi, 0;
	mad.lo.cc.u32 	%r1, %alo, %bhi, %r1;
	madc.hi.cc.u32 	%r2, %ahi, %blo, %r2;
	madc.hi.u32 	%r3, %ahi, %bhi, 0;
	mad.lo.cc.u32 	%r1, %ahi, %blo, %r1;
	madc.lo.cc.u32 	%r2, %ahi, %bhi, %r2;
	addc.u32 	%r3, %r3, 0;
	mov.b64 	%rd28, {%r0,%r1};
	mov.b64 	%rd70, {%r2,%r3};
	}
	st.local.u64 	[%rd23], %rd28;
	add.s32 	%r44, %r44, 1;
	add.s32 	%r43, %r43, 1;
	add.s32 	%r42, %r42, 1;
	setp.ne.s32 	%p4, %r43, -15;
	mov.u32 	%r45, %r6;
	@%p4 bra 	$L__BB4_3;
$L__BB4_4:
	cvt.s64.s32 	%rd29, %r45;
	cvt.u64.u32 	%rd30, %r4;
	add.s64 	%rd31, %rd30, %rd29;
	shl.b64 	%rd32, %rd31, 3;
	add.s64 	%rd33, %rd1, %rd32;
	st.local.u64 	[%rd33+-120], %rd70;
	and.b32  	%r15, %r2, 63;
	ld.local.u64 	%rd72, [%rd1+16];
	ld.local.u64 	%rd71, [%rd1+24];
	setp.eq.s32 	%p5, %r15, 0;
	@%p5 bra 	$L__BB4_6;
	shl.b64 	%rd34, %rd71, %r15;
	shr.u64 	%rd35, %rd72, 1;
	xor.b32  	%r24, %r15, 63;
	shr.u64 	%rd36, %rd35, %r24;
	or.b64  	%rd71, %rd34, %rd36;
	ld.local.u64 	%rd37, [%rd1+8];
	shl.b64 	%rd38, %rd72, %r15;
	shr.u64 	%rd39, %rd37, 1;
	shr.u64 	%rd40, %rd39, %r24;
	or.b64  	%rd72, %rd38, %rd40;
$L__BB4_6:
	and.b32  	%r25, %r1, -2147483648;
	shr.u64 	%rd41, %rd71, 62;
	cvt.u32.u64 	%r26, %rd41;
	mov.b64 	{%r27, %r28}, %rd71;
	mov.b64 	{%r29, %r30}, %rd72;
	shf.l.wrap.b32 	%r31, %r30, %r27, 2;
	shf.l.wrap.b32 	%r32, %r27, %r28, 2;
	mov.b64 	%rd42, {%r31, %r32};
	shl.b64 	%rd43, %rd72, 2;
	shr.u64 	%rd44, %rd42, 63;
	cvt.u32.u64 	%r33, %rd44;
	add.s32 	%r34, %r33, %r26;
	setp.eq.s32 	%p6, %r25, 0;
	neg.s32 	%r35, %r34;
	selp.b32 	%r46, %r34, %r35, %p6;
	setp.gt.s64 	%p7, %rd42, -1;
	mov.b64 	%rd45, 0;
	{
	.reg .u32 %r0, %r1, %r2, %r3, %a0, %a1, %a2, %a3, %b0, %b1, %b2, %b3;
	mov.b64 	{%a0,%a1}, %rd45;
	mov.b64 	{%a2,%a3}, %rd45;
	mov.b64 	{%b0,%b1}, %rd43;
	mov.b64 	{%b2,%b3}, %rd42;
	sub.cc.u32 	%r0, %a0, %b0;
	subc.cc.u32 	%r1, %a1, %b1;
	subc.cc.u32 	%r2, %a2, %b2;
	subc.u32 	%r3, %a3, %b3;
	mov.b64 	%rd46, {%r0,%r1};
	mov.b64 	%rd47, {%r2,%r3};
	}
	xor.b32  	%r36, %r25, -2147483648;
	selp.b64 	%rd73, %rd42, %rd47, %p7;
	selp.b64 	%rd14, %rd43, %rd46, %p7;
	selp.b32 	%r17, %r25, %r36, %p7;
	clz.b64 	%r37, %rd73;
	cvt.u64.u32 	%rd15, %r37;
	setp.eq.s32 	%p8, %r37, 0;
	@%p8 bra 	$L__BB4_8;
	cvt.u32.u64 	%r38, %rd15;
	and.b32  	%r39, %r38, 63;
	shl.b64 	%rd48, %rd73, %r39;
	shr.u64 	%rd49, %rd14, 1;
	not.b32 	%r40, %r38;
	and.b32  	%r41, %r40, 63;
	shr.u64 	%rd50, %rd49, %r41;
	or.b64  	%rd73, %rd48, %rd50;
$L__BB4_8:
	mov.b64 	%rd51, -3958705157555305931;
	{
	.reg .u32 %r0, %r1, %r2, %r3, %alo, %ahi, %blo, %bhi;
	mov.b64 	{%alo,%ahi}, %rd73;
	mov.b64 	{%blo,%bhi}, %rd51;
	mul.lo.u32 	%r0, %alo, %blo;
	mul.hi.u32 	%r1, %alo, %blo;
	mad.lo.cc.u32 	%r1, %alo, %bhi, %r1;
	madc.hi.u32 	%r2, %alo, %bhi, 0;
	mad.lo.cc.u32 	%r1, %ahi, %blo, %r1;
	madc.hi.cc.u32 	%r2, %ahi, %blo, %r2;
	madc.hi.u32 	%r3, %ahi, %bhi, 0;
	mad.lo.cc.u32 	%r2, %ahi, %bhi, %r2;
	addc.u32 	%r3, %r3, 0;
	mov.b64 	%rd52, {%r0,%r1};
	mov.b64 	%rd53, {%r2,%r3};
	}
	setp.gt.s64 	%p9, %rd53, 0;
	{
	.reg .u32 %r0, %r1, %r2, %r3, %a0, %a1, %a2, %a3, %b0, %b1, %b2, %b3;
	mov.b64 	{%a0,%a1}, %rd52;
	mov.b64 	{%a2,%a3}, %rd53;
	mov.b64 	{%b0,%b1}, %rd52;
	mov.b64 	{%b2,%b3}, %rd53;
	add.cc.u32 	%r0, %a0, %b0;
	addc.cc.u32 	%r1, %a1, %b1;
	addc.cc.u32 	%r2, %a2, %b2;
	addc.u32 	%r3, %a3, %b3;
	mov.b64 	%rd54, {%r0,%r1};
	mov.b64 	%rd55, {%r2,%r3};
	}
	selp.b64 	%rd56, %rd55, %rd53, %p9;
	selp.s64 	%rd57, -1, 0, %p9;
	sub.s64 	%rd58, %rd57, %rd15;
	cvt.u64.u32 	%rd59, %r17;
	shl.b64 	%rd60, %rd59, 32;
	add.s64 	%rd61, %rd56, 1;
	shr.u64 	%rd62, %rd61, 10;
	add.s64 	%rd63, %rd62, 1;
	shr.u64 	%rd64, %rd63, 1;
	shl.b64 	%rd65, %rd58, 52;
	add.s64 	%rd66, %rd65, %rd64;
	add.s64 	%rd67, %rd66, 4602678819172646912;
	or.b64  	%rd68, %rd67, %rd60;
	mov.b64 	%fd4, %rd68;
$L__BB4_9:
	st.param.f64 	[func_retval0], %fd4;
	st.param.b32 	[func_retval0+8], %r46;
	ret;

}


// ===== COMPILED SASS (sm_100) =====

	.target	sm_100

	.elftype	@"ET_EXEC"


//--------------------- .note.nv.tkinfo           --------------------------
	.section	.note.nv.tkinfo,"",@"SHT_NOTE"
	.sectionflags	@"SHF_NOTE_NV_TKINFO"
	.tkinfo
        /*0018*/ 	.word	0x00000002
        /*0030*/ 	.string	""
        /*0030*/ 	.string	"ptxas"
        /*0030*/ 	.string	"Cuda compilation tools, release 13.0, V13.0.88"
        /*0030*/ 	.string	"Build cuda_13.0.r13.0/compiler.36424714_0"
        /*0030*/ 	.string	"-arch sm_100 -m 64 "



//--------------------- .note.nv.cuinfo           --------------------------
	.section	.note.nv.cuinfo,"",@"SHT_NOTE"
	.sectionflags	@"SHF_NOTE_NV_CUINFO"
        /*0018*/ 	.short	0x0002
        /*001a*/ 	.short	0x0064
        /*001c*/ 	.short	0x0082
	.zero		2


//--------------------- .nv.info                  --------------------------
	.section	.nv.info,"",@"SHT_CUDA_INFO"
	.align	4


	//----- nvinfo : EIATTR_REGCOUNT
	.align		4
        /*0000*/ 	.byte	0x04, 0x2f
        /*0002*/ 	.short	(.L_57 - .L_56)
	.align		4
.L_56:
        /*0004*/ 	.word	index@(_Z22gaussian_kernel_kernelPdS_S_iid)
        /*0008*/ 	.word	0x0000001a


	//----- nvinfo : EIATTR_FRAME_SIZE
	.align		4
.L_57:
        /*000c*/ 	.byte	0x04, 0x11
        /*000e*/ 	.short	(.L_59 - .L_58)
	.align		4
.L_58:
        /*0010*/ 	.word	index@($__internal_0_$__cuda_sm20_div_rn_f64_full)
        /*0014*/ 	.word	0x00000000


	//----- nvinfo : EIATTR_FRAME_SIZE
	.align		4
.L_59:
        /*0018*/ 	.byte	0x04, 0x11
        /*001a*/ 	.short	(.L_61 - .L_60)
	.align		4
.L_60:
        /*001c*/ 	.word	index@(_Z22gaussian_kernel_kernelPdS_S_iid)
        /*0020*/ 	.word	0x00000000


	//----- nvinfo : EIATTR_REGCOUNT
	.align		4
.L_61:
        /*0024*/ 	.byte	0x04, 0x2f
        /*0026*/ 	.short	(.L_63 - .L_62)
	.align		4
.L_62:
        /*0028*/ 	.word	index@(_Z20generate_data_kernelPdS_iy)
        /*002c*/ 	.word	0x00000020


	//----- nvinfo : EIATTR_FRAME_SIZE
	.align		4
.L_63:
        /*0030*/ 	.byte	0x04, 0x11
        /*0032*/ 	.short	(.L_65 - .L_64)
	.align		4
.L_64:
        /*0034*/ 	.word	index@($_Z20generate_data_kernelPdS_iy$__internal_trig_reduction_slowpathd)
        /*0038*/ 	.word	0x00000058


	//----- nvinfo : EIATTR_FRAME_SIZE
	.align		4
.L_65:
        /*003c*/ 	.byte	0x04, 0x11
        /*003e*/ 	.short	(.L_67 - .L_66)
	.align		4
.L_66:
        /*0040*/ 	.word	index@(_Z20generate_data_kernelPdS_iy)
        /*0044*/ 	.word	0x00000058


	//----- nvinfo : EIATTR_REGCOUNT
	.align		4
.L_67:
        /*0048*/ 	.byte	0x04, 0x2f
        /*004a*/ 	.short	(.L_69 - .L_68)
	.align		4
.L_68:
        /*004c*/ 	.word	index@(_ZN3cub18CUB_300001_SM_10006detail11EmptyKernelIvEEvv)
        /*0050*/ 	.word	0x00000004


	//----- nvinfo : EIATTR_FRAME_SIZE
	.align		4
.L_69:
        /*0054*/ 	.byte	0x04, 0x11
        /*0056*/ 	.short	(.L_71 - .L_70)
	.align		4
.L_70:
        /*0058*/ 	.word	index@(_ZN3cub18CUB_300001_SM_10006detail11EmptyKernelIvEEvv)
        /*005c*/ 	.word	0x00000000


	//----- nvinfo : EIATTR_REGCOUNT
	.align		4
.L_71:
        /*0060*/ 	.byte	0x04, 0x2f
        /*0062*/ 	.short	(.L_73 - .L_72)
	.align		4
.L_72:
        /*0064*/ 	.word	index@(_ZN3cub18CUB_300001_SM_10006detail8for_each13static_kernelINS2_12policy_hub_t12policy_500_tEmN6thrust24THRUST_300001_SM_1000_NS8cuda_cub20__uninitialized_fill7functorINS7_10device_ptrIdEEdEEEEvT0_T1_)
        /*0068*/ 	.word	0x00000009


	//----- nvinfo : EIATTR_FRAME_SIZE
	.align		4
.L_73:
        /*006c*/ 	.byte	0x04, 0x11
        /*006e*/ 	.short	(.L_75 - .L_74)
	.align		4
.L_74:
        /*0070*/ 	.word	index@(_ZN3cub18CUB_300001_SM_10006detail8for_each13static_kernelINS2_12policy_hub_t12policy_500_tEmN6thrust24THRUST_300001_SM_1000_NS8cuda_cub20__uninitialized_fill7functorINS7_10device_ptrIdEEdEEEEvT0_T1_)
        /*0074*/ 	.word	0x00000000


	//----- nvinfo : EIATTR_MIN_STACK_SIZE
	.align		4
.L_75:
        /*0078*/ 	.byte	0x04, 0x12
        /*007a*/ 	.short	(.L_77 - .L_76)
	.align		4
.L_76:
        /*007c*/ 	.word	index@(_ZN3cub18CUB_300001_SM_10006detail8for_each13static_kernelINS2_12policy_hub_t12policy_500_tEmN6thrust24THRUST_300001_SM_1000_NS8cuda_cub20__uninitialized_fill7functorINS7_10device_ptrIdEEdEEEEvT0_T1_)
        /*0080*/ 	.word	0x00000000


	//----- nvinfo : EIATTR_MIN_STACK_SIZE
	.align		4
.L_77:
        /*0084*/ 	.byte	0x04, 0x12
        /*0086*/ 	.short	(.L_79 - .L_78)
	.align		4
.L_78:
        /*0088*/ 	.word	index@(_ZN3cub18CUB_300001_SM_10006detail11EmptyKernelIvEEvv)
        /*008c*/ 	.word	0x00000000


	//----- nvinfo : EIATTR_MIN_STACK_SIZE
	.align		4
.L_79:
        /*0090*/ 	.byte	0x04, 0x12
        /*0092*/ 	.short	(.L_81 - .L_80)
	.align		4
.L_80:
        /*0094*/ 	.word	index@(_Z20generate_data_kernelPdS_iy)
        /*0098*/ 	.word	0x00000058


	//----- nvinfo : EIATTR_MIN_STACK_SIZE
	.align		4
.L_81:
        /*009c*/ 	.byte	0x04, 0x12
        /*009e*/ 	.short	(.L_83 - .L_82)
	.align		4
.L_82:
        /*00a0*/ 	.word	index@(_Z22gaussian_kernel_kernelPdS_S_iid)
        /*00a4*/ 	.word	0x00000000
.L_83:


//--------------------- .nv.compat                --------------------------
	.section	.nv.compat,"",@"SHT_CUDA_COMPAT_INFO"
	.align	4
        /*0000*/ 	.byte	0x02, 0x09, 0x00, 0x00, 0x02, 0x02, 0x01, 0x00, 0x02, 0x05, 0x05, 0x00, 0x03, 0x07, 0x01, 0x01
        /*0010*/ 	.byte	0x02, 0x03, 0x00, 0x00, 0x02, 0x06, 0x01, 0x00, 0x04, 0x0b, 0x08, 0x00, 0x01, 0x00, 0x00, 0x00
        /*0020*/ 	.byte	0x00, 0x00, 0x00, 0x00


//--------------------- .nv.info._ZN3cub18CUB_300001_SM_10006detail8for_each13static_kernelINS2_12policy_hub_t12policy_500_tEmN6thrust24THRUST_300001_SM_1000_NS8cuda_cub20__uninitialized_fill7functorINS7_10device_ptrIdEEdEEEEvT0_T1_ --------------------------
	.section	.nv.info._ZN3cub18CUB_300001_SM_10006detail8for_each13static_kernelINS2_12policy_hub_t12policy_500_tEmN6thrust24THRUST_300001_SM_1000_NS8cuda_cub20__uninitialized_fill7functorINS7_10device_ptrIdEEdEEEEvT0_T1_,"",@"SHT_CUDA_INFO"
	.sectionflags	@""
	.align	4


	//----- nvinfo : EIATTR_CUDA_API_VERSION
	.align		4
        /*0000*/ 	.byte	0x04, 0x37
        /*0002*/ 	.short	(.L_85 - .L_84)
.L_84:
        /*0004*/ 	.word	0x00000082


	//----- nvinfo : EIATTR_KPARAM_INFO
	.align		4
.L_85:
        /*0008*/ 	.byte	0x04, 0x17
        /*000a*/ 	.short	(.L_87 - .L_86)
.L_86:
        /*000c*/ 	.word	0x00000000
        /*0010*/ 	.short	0x0001
        /*0012*/ 	.short	0x0008
        /*0014*/ 	.byte	0x00, 0xf0, 0x41, 0x00


	//----- nvinfo : EIATTR_KPARAM_INFO
	.align		4
.L_87:
        /*0018*/ 	.byte	0x04, 0x17
        /*001a*/ 	.short	(.L_89 - .L_88)
.L_88:
        /*001c*/ 	.word	0x00000000
        /*0020*/ 	.short	0x0000
        /*0022*/ 	.short	0x0000
        /*0024*/ 	.byte	0x00, 0xf0, 0x21, 0x00


	//----- nvinfo : EIATTR_SPARSE_MMA_MASK
	.align		4
.L_89:
        /*0028*/ 	.byte	0x03, 0x50
        /*002a*/ 	.short	0x0000


	//----- nvinfo : EIATTR_MAXREG_COUNT
	.align		4
        /*002c*/ 	.byte	0x03, 0x1b
        /*002e*/ 	.short	0x00ff


	//----- nvinfo : EIATTR_MERCURY_ISA_VERSION
	.align		4
        /*0030*/ 	.byte	0x03, 0x5f
        /*0032*/ 	.short	0x0101


	//----- nvinfo : EIATTR_VRC_CTA_INIT_COUNT
	.align		4
        /*0034*/ 	.byte	0x02, 0x4a
	.zero		1
	.zero		1


	//----- nvinfo : EIATTR_EXIT_INSTR_OFFSETS
	.align		4
        /*0038*/ 	.byte	0x04, 0x1c
        /*003a*/ 	.short	(.L_91 - .L_90)


	//   ....[0]....
.L_90:
        /*003c*/ 	.word	0x00000130


	//   ....[1]....
        /*0040*/ 	.word	0x00000230


	//   ....[2]....
        /*0044*/ 	.word	0x00000260


	//----- nvinfo : EIATTR_MAX_THREADS
	.align		4
.L_91:
        /*0048*/ 	.byte	0x04, 0x05
        /*004a*/ 	.short	(.L_93 - .L_92)
.L_92:
        /*004c*/ 	.word	0x00000100
        /*0050*/ 	.word	0x00000001
        /*0054*/ 	.word	0x00000001


	//----- nvinfo : EIATTR_CBANK_PARAM_SIZE
	.align		4
.L_93:
        /*0058*/ 	.byte	0x03, 0x19
        /*005a*/ 	.short	0x0018


	//----- nvinfo : EIATTR_PARAM_CBANK
	.align		4
        /*005c*/ 	.byte	0x04, 0x0a
        /*005e*/ 	.short	(.L_95 - .L_94)
	.align		4
.L_94:
        /*0060*/ 	.word	index@(.nv.constant0._ZN3cub18CUB_300001_SM_10006detail8for_each13static_kernelINS2_12policy_hub_t12policy_500_tEmN6thrust24THRUST_300001_SM_1000_NS8cuda_cub20__uninitialized_fill7functorINS7_10device_ptrIdEEdEEEEvT0_T1_)
        /*0064*/ 	.short	0x0380
        /*0066*/ 	.short	0x0018


	//----- nvinfo : EIATTR_SW_WAR
	.align		4
.L_95:
        /*0068*/ 	.byte	0x04, 0x36
        /*006a*/ 	.short	(.L_97 - .L_96)
.L_96:
        /*006c*/ 	.word	0x00000008
.L_97:


//--------------------- .nv.info._ZN3cub18CUB_300001_SM_10006detail11EmptyKernelIvEEvv --------------------------
	.section	.nv.info._ZN3cub18CUB_300001_SM_10006detail11EmptyKernelIvEEvv,"",@"SHT_CUDA_INFO"
	.sectionflags	@""
	.align	4


	//----- nvinfo : EIATTR_CUDA_API_VERSION
	.align		4
        /*0000*/ 	.byte	0x04, 0x37
        /*0002*/ 	.short	(.L_99 - .L_98)
.L_98:
        /*0004*/ 	.word	0x00000082


	//----- nvinfo : EIATTR_SPARSE_MMA_MASK
	.align		4
.L_99:
        /*0008*/ 	.byte	0x03, 0x50
        /*000a*/ 	.short	0x0000


	//----- nvinfo : EIATTR_MAXREG_COUNT
	.align		4
        /*000c*/ 	.byte	0x03, 0x1b
        /*000e*/ 	.short	0x00ff


	//----- nvinfo : EIATTR_MERCURY_ISA_VERSION
	.align		4
        /*0010*/ 	.byte	0x03, 0x5f
        /*0012*/ 	.short	0x0101


	//----- nvinfo : EIATTR_VRC_CTA_INIT_COUNT
	.align		4
        /*0014*/ 	.byte	0x02, 0x4a
	.zero		1
	.zero		1


	//----- nvinfo : EIATTR_EXIT_INSTR_OFFSETS
	.align		4
        /*0018*/ 	.byte	0x04, 0x1c
        /*001a*/ 	.short	(.L_101 - .L_100)


	//   ....[0]....
.L_100:
        /*001c*/ 	.word	0x00000010


	//----- nvinfo : EIATTR_SW_WAR
	.align		4
.L_101:
        /*0020*/ 	.byte	0x04, 0x36
        /*0022*/ 	.short	(.L_103 - .L_102)
.L_102:
        /*0024*/ 	.word	0x00000008
.L_103:


//--------------------- .nv.info._Z20generate_data_kernelPdS_iy --------------------------
	.section	.nv.info._Z20generate_data_kernelPdS_iy,"",@"SHT_CUDA_INFO"
	.sectionflags	@""
	.align	4


	//----- nvinfo : EIATTR_CUDA_API_VERSION
	.align		4
        /*0000*/ 	.byte	0x04, 0x37
        /*0002*/ 	.short	(.L_105 - .L_104)
.L_104:
        /*0004*/ 	.word	0x00000082


	//----- nvinfo : EIATTR_KPARAM_INFO
	.align		4
.L_105:
        /*0008*/ 	.byte	0x04, 0x17
        /*000a*/ 	.short	(.L_107 - .L_106)
.L_106:
        /*000c*/ 	.word	0x00000000
        /*0010*/ 	.short	0x0003
        /*0012*/ 	.short	0x0018
        /*0014*/ 	.byte	0x00, 0xf0, 0x21, 0x00


	//----- nvinfo : EIATTR_KPARAM_INFO
	.align		4
.L_107:
        /*0018*/ 	.byte	0x04, 0x17
        /*001a*/ 	.short	(.L_109 - .L_108)
.L_108:
        /*001c*/ 	.word	0x00000000
        /*0020*/ 	.short	0x0002
        /*0022*/ 	.short	0x0010
        /*0024*/ 	.byte	0x00, 0xf0, 0x11, 0x00


	//----- nvinfo : EIATTR_KPARAM_INFO
	.align		4
.L_109:
        /*0028*/ 	.byte	0x04, 0x17
        /*002a*/ 	.short	(.L_111 - .L_110)
.L_110:
        /*002c*/ 	.word	0x00000000
        /*0030*/ 	.short	0x0001
        /*0032*/ 	.short	0x0008
        /*0034*/ 	.byte	0x00, 0xf5, 0x21, 0x00


	//----- nvinfo : EIATTR_KPARAM_INFO
	.align		4
.L_111:
        /*0038*/ 	.byte	0x04, 0x17
        /*003a*/ 	.short	(.L_113 - .L_112)
.L_112:
        /*003c*/ 	.word	0x00000000
        /*0040*/ 	.short	0x0000
        /*0042*/ 	.short	0x0000
        /*0044*/ 	.byte	0x00, 0xf5, 0x21, 0x00


	//----- nvinfo : EIATTR_SPARSE_MMA_MASK
	.align		4
.L_113:
        /*0048*/ 	.byte	0x03, 0x50
        /*004a*/ 	.short	0x0000


	//----- nvinfo : EIATTR_MAXREG_COUNT
	.align		4
        /*004c*/ 	.byte	0x03, 0x1b
        /*004e*/ 	.short	0x00ff


	//----- nvinfo : EIATTR_MERCURY_ISA_VERSION
	.align		4
        /*0050*/ 	.byte	0x03, 0x5f
        /*0052*/ 	.short	0x0101


	//----- nvinfo : EIATTR_VRC_CTA_INIT_COUNT
	.align		4
        /*0054*/ 	.byte	0x02, 0x4a
	.zero		1
	.zero		1


	//----- nvinfo : EIATTR_EXIT_INSTR_OFFSETS
	.align		4
        /*0058*/ 	.byte	0x04, 0x1c
        /*005a*/ 	.short	(.L_115 - .L_114)


	//   ....[0]....
.L_114:
        /*005c*/ 	.word	0x00000080


	//   ....[1]....
        /*0060*/ 	.word	0x00002f00


	//----- nvinfo : EIATTR_CRS_STACK_SIZE
	.align		4
.L_115:
        /*0064*/ 	.byte	0x04, 0x1e
        /*0066*/ 	.short	(.L_117 - .L_116)
.L_116:
        /*0068*/ 	.word	0x00000000


	//----- nvinfo : EIATTR_CBANK_PARAM_SIZE
	.align		4
.L_117:
        /*006c*/ 	.byte	0x03, 0x19
        /*006e*/ 	.short	0x0020


	//----- nvinfo : EIATTR_PARAM_CBANK
	.align		4
        /*0070*/ 	.byte	0x04, 0x0a
        /*0072*/ 	.short	(.L_119 - .L_118)
	.align		4
.L_118:
        /*0074*/ 	.word	index@(.nv.constant0._Z20generate_data_kernelPdS_iy)
        /*0078*/ 	.short	0x0380
        /*007a*/ 	.short	0x0020


	//----- nvinfo : EIATTR_SW_WAR
	.align		4
.L_119:
        /*007c*/ 	.byte	0x04, 0x36
        /*007e*/ 	.short	(.L_121 - .L_120)
.L_120:
        /*0080*/ 	.word	0x00000008
.L_121:


//--------------------- .nv.info._Z22gaussian_kernel_kernelPdS_S_iid --------------------------
	.section	.nv.info._Z22gaussian_kernel_kernelPdS_S_iid,"",@"SHT_CUDA_INFO"
	.sectionflags	@""
	.align	4


	//----- nvinfo : EIATTR_CUDA_API_VERSION
	.align		4
        /*0000*/ 	.byte	0x04, 0x37
        /*0002*/ 	.short	(.L_123 - .L_122)
.L_122:
        /*0004*/ 	.word	0x00000082


	//----- nvinfo : EIATTR_KPARAM_INFO
	.align		4
.L_123:
        /*0008*/ 	.byte	0x04, 0x17
        /*000a*/ 	.short	(.L_125 - .L_124)
.L_124:
        /*000c*/ 	.word	0x00000000
        /*0010*/ 	.short	0x0005
        /*0012*/ 	.short	0x0020
        /*0014*/ 	.byte	0x00, 0xf0, 0x21, 0x00


	//----- nvinfo : EIATTR_KPARAM_INFO
	.align		4
.L_125:
        /*0018*/ 	.byte	0x04, 0x17
        /*001a*/ 	.short	(.L_127 - .L_126)
.L_126:
        /*001c*/ 	.word	0x00000000
        /*0020*/ 	.short	0x0004
        /*0022*/ 	.short	0x001c
        /*0024*/ 	.byte	0x00, 0xf0, 0x11, 0x00


	//----- nvinfo : EIATTR_KPARAM_INFO
	.align		4
.L_127:
        /*0028*/ 	.byte	0x04, 0x17
        /*002a*/ 	.short	(.L_129 - .L_128)
.L_128:
        /*002c*/ 	.word	0x00000000
        /*0030*/ 	.short	0x0003
        /*0032*/ 	.short	0x0018
        /*0034*/ 	.byte	0x00, 0xf0, 0x11, 0x00


	//----- nvinfo : EIATTR_KPARAM_INFO
	.align		4
.L_129:
        /*0038*/ 	.byte	0x04, 0x17
        /*003a*/ 	.short	(.L_131 - .L_130)
.L_130:
        /*003c*/ 	.word	0x00000000
        /*0040*/ 	.short	0x0002
        /*0042*/ 	.short	0x0010
        /*0044*/ 	.byte	0x00, 0xf5, 0x21, 0x00


	//----- nvinfo : EIATTR_KPARAM_INFO
	.align		4
.L_131:
        /*0048*/ 	.byte	0x04, 0x17
        /*004a*/ 	.short	(.L_133 - .L_132)
.L_132:
        /*004c*/ 	.word	0x00000000
        /*0050*/ 	.short	0x0001
        /*0052*/ 	.short	0x0008
        /*0054*/ 	.byte	0x00, 0xf5, 0x21, 0x00


	//----- nvinfo : EIATTR_KPARAM_INFO
	.align		4
.L_133:
        /*0058*/ 	.byte	0x04, 0x17
        /*005a*/ 	.short	(.L_135 - .L_134)
.L_134:
        /*005c*/ 	.word	0x00000000
        /*0060*/ 	.short	0x0000
        /*0062*/ 	.short	0x0000
        /*0064*/ 	.byte	0x00, 0xf5, 0x21, 0x00


	//----- nvinfo : EIATTR_SPARSE_MMA_MASK
	.align		4
.L_135:
        /*0068*/ 	.byte	0x03, 0x50
        /*006a*/ 	.short	0x0000


	//----- nvinfo : EIATTR_MAXREG_COUNT
	.align		4
        /*006c*/ 	.byte	0x03, 0x1b
        /*006e*/ 	.short	0x00ff


	//----- nvinfo : EIATTR_MERCURY_ISA_VERSION
	.align		4
        /*0070*/ 	.byte	0x03, 0x5f
        /*0072*/ 	.short	0x0101


	//----- nvinfo : EIATTR_VRC_CTA_INIT_COUNT
	.align		4
        /*0074*/ 	.byte	0x02, 0x4a
	.zero		1
	.zero		1


	//----- nvinfo : EIATTR_EXIT_INSTR_OFFSETS
	.align		4
        /*0078*/ 	.byte	0x04, 0x1c
        /*007a*/ 	.short	(.L_137 - .L_136)


	//   ....[0]....
.L_136:
        /*007c*/ 	.word	0x000000c0


	//   ....[1]....
        /*0080*/ 	.word	0x000006e0


	//----- nvinfo : EIATTR_CRS_STACK_SIZE
	.align		4
.L_137:
        /*0084*/ 	.byte	0x04, 0x1e
        /*0086*/ 	.short	(.L_139 - .L_138)
.L_138:
        /*0088*/ 	.word	0x00000000


	//----- nvinfo : EIATTR_CBANK_PARAM_SIZE
	.align		4
.L_139:
        /*008c*/ 	.byte	0x03, 0x19
        /*008e*/ 	.short	0x0028


	//----- nvinfo : EIATTR_PARAM_CBANK
	.align		4
        /*0090*/ 	.byte	0x04, 0x0a
        /*0092*/ 	.short	(.L_141 - .L_140)
	.align		4
.L_140:
        /*0094*/ 	.word	index@(.nv.constant0._Z22gaussian_kernel_kernelPdS_S_iid)
        /*0098*/ 	.short	0x0380
        /*009a*/ 	.short	0x0028


	//----- nvinfo : EIATTR_SW_WAR
	.align		4
.L_141:
        /*009c*/ 	.byte	0x04, 0x36
        /*009e*/ 	.short	(.L_143 - .L_142)
.L_142:
        /*00a0*/ 	.word	0x00000008
.L_143:


//--------------------- .nv.callgraph             --------------------------
	.section	.nv.callgraph,"",@"SHT_CUDA_CALLGRAPH"
	.align	4
	.sectionentsize	8
	.align		4
        /*0000*/ 	.word	0x00000000
	.align		4
        /*0004*/ 	.word	0xffffffff
	.align		4
        /*0008*/ 	.word	0x00000000
	.align		4
        /*000c*/ 	.word	0xfffffffe
	.align		4
        /*0010*/ 	.word	0x00000000
	.align		4
        /*0014*/ 	.word	0xfffffffd
	.align		4
        /*0018*/ 	.word	0x00000000
	.align		4
        /*001c*/ 	.word	0xfffffffc


//--------------------- .nv.constant4             --------------------------
	.section	.nv.constant4,"a",@progbits
	.align	8
	.align		8
.nv.constant4:
        /*0000*/ 	.dword	precalc_xorwow_matrix
	.align		8
        /*0008*/ 	.dword	precalc_xorwow_offset_matrix
	.align		8
        /*0010*/ 	.dword	mrg32k3aM1
	.align		8
        /*0018*/ 	.dword	mrg32k3aM2
	.align		8
        /*0020*/ 	.dword	mrg32k3aM1SubSeq
	.align		8
        /*0028*/ 	.dword	mrg32k3aM2SubSeq
	.align		8
        /*0030*/ 	.dword	mrg32k3aM1Seq
	.align		8
        /*0038*/ 	.dword	mrg32k3aM2Seq
	.align		8
        /*0040*/ 	.dword	_ZN34_INTERNAL_abfca927_4_k_cu_f860d0b24cuda3std3__45__cpo5beginE
	.align		8
        /*0048*/ 	.dword	_ZN34_INTERNAL_abfca927_4_k_cu_f860d0b24cuda3std3__45__cpo3endE
	.align		8
        /*0050*/ 	.dword	_ZN34_INTERNAL_abfca927_4_k_cu_f860d0b24cuda3std3__45__cpo6cbeginE
	.align		8
        /*0058*/ 	.dword	_ZN34_INTERNAL_abfca927_4_k_cu_f860d0b24cuda3std3__45__cpo4cendE
	.align		8
        /*0060*/ 	.dword	_ZN34_INTERNAL_abfca927_4_k_cu_f860d0b24cuda3std3__45__cpo6rbeginE
	.align		8
        /*0068*/ 	.dword	_ZN34_INTERNAL_abfca927_4_k_cu_f860d0b24cuda3std3__45__cpo4rendE
	.align		8
        /*0070*/ 	.dword	_ZN34_INTERNAL_abfca927_4_k_cu_f860d0b24cuda3std3__45__cpo7crbeginE
	.align		8
        /*0078*/ 	.dword	_ZN34_INTERNAL_abfca927_4_k_cu_f860d0b24cuda3std3__45__cpo5crendE
	.align		8
        /*0080*/ 	.dword	_ZN34_INTERNAL_abfca927_4_k_cu_f860d0b24cuda3std3__436_GLOBAL__N__abfca927_4_k_cu_f860d0b26ignoreE
	.align		8
        /*0088*/ 	.dword	_ZN34_INTERNAL_abfca927_4_k_cu_f860d0b24cuda3std3__419piecewise_constructE
	.align		8
        /*0090*/ 	.dword	_ZN34_INTERNAL_abfca927_4_k_cu_f860d0b24cuda3std3__48in_placeE
	.align		8
        /*0098*/ 	.dword	_ZN34_INTERNAL_abfca927_4_k_cu_f860d0b24cuda3std3__420unreachable_sentinelE
	.align		8
        /*00a0*/ 	.dword	_ZN34_INTERNAL_abfca927_4_k_cu_f860d0b24cuda3std3__47nulloptE
	.align		8
        /*00a8*/ 	.dword	_ZN34_INTERNAL_abfca927_4_k_cu_f860d0b24cuda3std3__48unexpectE
	.align		8
        /*00b0*/ 	.dword	_ZN34_INTERNAL_abfca927_4_k_cu_f860d0b24cuda3std6ranges3__45__cpo4swapE
	.align		8
        /*00b8*/ 	.dword	_ZN34_INTERNAL_abfca927_4_k_cu_f860d0b24cuda3std6ranges3__45__cpo9iter_moveE
	.align		8
        /*00c0*/ 	.dword	_ZN34_INTERNAL_abfca927_4_k_cu_f860d0b24cuda3std6ranges3__45__cpo5beginE
	.align		8
        /*00c8*/ 	.dword	_ZN34_INTERNAL_abfca927_4_k_cu_f860d0b24cuda3std6ranges3__45__cpo3endE
	.align		8
        /*00d0*/ 	.dword	_ZN34_INTERNAL_abfca927_4_k_cu_f860d0b24cuda3std6ranges3__45__cpo6cbeginE
	.align		8
        /*00d8*/ 	.dword	_ZN34_INTERNAL_abfca927_4_k_cu_f860d0b24cuda3std6ranges3__45__cpo4cendE
	.align		8
        /*00e0*/ 	.dword	_ZN34_INTERNAL_abfca927_4_k_cu_f860d0b24cuda3std6ranges3__45__cpo7advanceE
	.align		8
        /*00e8*/ 	.dword	_ZN34_INTERNAL_abfca927_4_k_cu_f860d0b24cuda3std6ranges3__45__cpo9iter_swapE
	.align		8
        /*00f0*/ 	.dword	_ZN34_INTERNAL_abfca927_4_k_cu_f860d0b24cuda3std6ranges3__45__cpo4nextE
	.align		8
        /*00f8*/ 	.dword	_ZN34_INTERNAL_abfca927_4_k_cu_f860d0b24cuda3std6ranges3__45__cpo4prevE
	.align		8
        /*0100*/ 	.dword	_ZN34_INTERNAL_abfca927_4_k_cu_f860d0b24cuda3std6ranges3__45__cpo4dataE
	.align		8
        /*0108*/ 	.dword	_ZN34_INTERNAL_abfca927_4_k_cu_f860d0b24cuda3std6ranges3__45__cpo5cdataE
	.align		8
        /*0110*/ 	.dword	_ZN34_INTERNAL_abfca927_4_k_cu_f860d0b24cuda3std6ranges3__45__cpo4sizeE
	.align		8
        /*0118*/ 	.dword	_ZN34_INTERNAL_abfca927_4_k_cu_f860d0b24cuda3std6ranges3__45__cpo5ssizeE
	.align		8
        /*0120*/ 	.dword	_ZN34_INTERNAL_abfca927_4_k_cu_f860d0b24cuda3std6ranges3__45__cpo8distanceE
	.align		8
        /*0128*/ 	.dword	_ZN34_INTERNAL_abfca927_4_k_cu_f860d0b26thrust24THRUST_300001_SM_1000_NS8cuda_cub3parE
	.align		8
        /*0130*/ 	.dword	_ZN34_INTERNAL_abfca927_4_k_cu_f860d0b26thrust24THRUST_300001_SM_1000_NS8cuda_cub10par_nosyncE
	.align		8
        /*0138*/ 	.dword	_ZN34_INTERNAL_abfca927_4_k_cu_f860d0b26thrust24THRUST_300001_SM_1000_NS6system6detail10sequential3seqE
	.align		8
        /*0140*/ 	.dword	_ZN34_INTERNAL_abfca927_4_k_cu_f860d0b26thrust24THRUST_300001_SM_1000_NS6system3cpp3parE
	.align		8
        /*0148*/ 	.dword	_ZN34_INTERNAL_abfca927_4_k_cu_f860d0b26thrust24THRUST_300001_SM_1000_NS12placeholders2_1E
	.align		8
        /*0150*/ 	.dword	_ZN34_INTERNAL_abfca927_4_k_cu_f860d0b26thrust24THRUST_300001_SM_1000_NS12placeholders2_2E
	.align		8
        /*0158*/ 	.dword	_ZN34_INTERNAL_abfca927_4_k_cu_f860d0b26thrust24THRUST_300001_SM_1000_NS12placeholders2_3E
	.align		8
        /*0160*/ 	.dword	_ZN34_INTERNAL_abfca927_4_k_cu_f860d0b26thrust24THRUST_300001_SM_1000_NS12placeholders2_4E
	.align		8
        /*0168*/ 	.dword	_ZN34_INTERNAL_abfca927_4_k_cu_f860d0b26thrust24THRUST_300001_SM_1000_NS12placeholders2_5E
	.align		8
        /*0170*/ 	.dword	_ZN34_INTERNAL_abfca927_4_k_cu_f860d0b26thrust24THRUST_300001_SM_1000_NS12placeholders2_6E
	.align		8
        /*0178*/ 	.dword	_ZN34_INTERNAL_abfca927_4_k_cu_f860d0b26thrust24THRUST_300001_SM_1000_NS12placeholders2_7E
	.align		8
        /*0180*/ 	.dword	_ZN34_INTERNAL_abfca927_4_k_cu_f860d0b26thrust24THRUST_300001_SM_1000_NS12placeholders2_8E
	.align		8
        /*0188*/ 	.dword	_ZN34_INTERNAL_abfca927_4_k_cu_f860d0b26thrust24THRUST_300001_SM_1000_NS12placeholders2_9E
	.align		8
        /*0190*/ 	.dword	_ZN34_INTERNAL_abfca927_4_k_cu_f860d0b26thrust24THRUST_300001_SM_1000_NS12placeholders3_10E
	.align		8
        /*0198*/ 	.dword	_ZN34_INTERNAL_abfca927_4_k_cu_f860d0b26thrust24THRUST_300001_SM_1000_NS3seqE
	.align		8
        /*01a0*/ 	.dword	_ZN34_INTERNAL_abfca927_4_k_cu_f860d0b26thrust24THRUST_300001_SM_1000_NS6deviceE
	.align		8
        /*01a8*/ 	.dword	__cudart_i2opi_d
	.align		8
        /*01b0*/ 	.dword	__cudart_sin_cos_coeffs


//--------------------- .nv.constant3             --------------------------
	.section	.nv.constant3,"a",@progbits
	.align	8
.nv.constant3:
	.type		__cr_lgamma_table,@object
	.size		__cr_lgamma_table,(.L_8 - __cr_lgamma_table)
__cr_lgamma_table:
        /*0000*/ 	.byte	0x00, 0x00, 0x00, 0x00, 0x00, 0x00, 0x00, 0x00, 0x00, 0x00, 0x00, 0x00, 0x00, 0x00, 0x00, 0x00
        /*0010*/ 	.byte	0xef, 0x39, 0xfa, 0xfe, 0x42, 0x2e, 0xe6, 0x3f, 0x02, 0x20, 0x2a, 0xfa, 0x0b, 0xab, 0xfc, 0x3f
        /*0020*/ 	.byte	0xf9, 0x2c, 0x92, 0x7c, 0xa7, 0x6c, 0x09, 0x40, 0xc9, 0x79, 0x44, 0x3c, 0x64, 0x26, 0x13, 0x40
        /*0030*/ 	.byte	0xca, 0x01, 0xcf, 0x3a, 0x27, 0x51, 0x1a, 0x40, 0x30, 0xcc, 0x2d, 0xf3, 0xe1, 0x0c, 0x21, 0x40
        /*0040*/ 	.byte	0x0d, 0xb7, 0xfc, 0x82, 0x8e, 0x35, 0x25, 0x40
.L_8:


//--------------------- .text._ZN3cub18CUB_300001_SM_10006detail8for_each13static_kernelINS2_12policy_hub_t12policy_500_tEmN6thrust24THRUST_300001_SM_1000_NS8cuda_cub20__uninitialized_fill7functorINS7_10device_ptrIdEEdEEEEvT0_T1_ --------------------------
	.section	.text._ZN3cub18CUB_300001_SM_10006detail8for_each13static_kernelINS2_12policy_hub_t12policy_500_tEmN6thrust24THRUST_300001_SM_1000_NS8cuda_cub20__uninitialized_fill7functorINS7_10device_ptrIdEEdEEEEvT0_T1_,"ax",@progbits
	.align	128
        .global         _ZN3cub18CUB_300001_SM_10006detail8for_each13static_kernelINS2_12policy_hub_t12policy_500_tEmN6thrust24THRUST_300001_SM_1000_NS8cuda_cub20__uninitialized_fill7functorINS7_10device_ptrIdEEdEEEEvT0_T1_
        .type           _ZN3cub18CUB_300001_SM_10006detail8for_each13static_kernelINS2_12policy_hub_t12policy_500_tEmN6thrust24THRUST_300001_SM_1000_NS8cuda_cub20__uninitialized_fill7functorINS7_10device_ptrIdEEdEEEEvT0_T1_,@function
        .size           _ZN3cub18CUB_300001_SM_10006detail8for_each13static_kernelINS2_12policy_hub_t12policy_500_tEmN6thrust24THRUST_300001_SM_1000_NS8cuda_cub20__uninitialized_fill7functorINS7_10device_ptrIdEEdEEEEvT0_T1_,(.L_x_36 - _ZN3cub18CUB_300001_SM_10006detail8for_each13static_kernelINS2_12policy_hub_t12policy_500_tEmN6thrust24THRUST_300001_SM_1000_NS8cuda_cub20__uninitialized_fill7functorINS7_10device_ptrIdEEdEEEEvT0_T1_)
        .other          _ZN3cub18CUB_300001_SM_10006detail8for_each13static_kernelINS2_12policy_hub_t12policy_500_tEmN6thrust24THRUST_300001_SM_1000_NS8cuda_cub20__uninitialized_fill7functorINS7_10device_ptrIdEEdEEEEvT0_T1_,@"STO_CUDA_ENTRY STV_DEFAULT"
_ZN3cub18CUB_300001_SM_10006detail8for_each13static_kernelINS2_12policy_hub_t12policy_500_tEmN6thrust24THRUST_300001_SM_1000_NS8cuda_cub20__uninitialized_fill7functorINS7_10device_ptrIdEEdEEEEvT0_T1_:
.text._ZN3cub18CUB_300001_SM_10006detail8for_each13static_kernelINS2_12policy_hub_t12policy_500_tEmN6thrust24THRUST_300001_SM_1000_NS8cuda_cub20__uninitialized_fill7functorINS7_10device_ptrIdEEdEEEEvT0_T1_:
[----:B------:R-:W-:Y:S08]  /*0000*/  LDC R1, c[0x0][0x37c] ;  /* 0x0000df00ff017b82 */ /* 0x000ff00000000800 */
[----:B------:R-:W0:Y:S01]  /*0010*/  S2UR UR4, SR_CTAID.X ;  /* 0x00000000000479c3 */ /* 0x000e220000002500 */
[----:B------:R-:W1:Y:S01]  /*0020*/  LDCU.64 UR6, c[0x0][0x380] ;  /* 0x00007000ff0677ac */ /* 0x000e620008000a00 */
[----:B------:R-:W2:Y:S01]  /*0030*/  LDCU.64 UR8, c[0x0][0x358] ;  /* 0x00006b00ff0877ac */ /* 0x000ea20008000a00 */
[----:B0-----:R-:W-:-:S04]  /*0040*/  UIMAD.WIDE.U32 UR4, UR4, 0x200, URZ ;  /* 0x00000200040478a5 */ /* 0x001fc8000f8e00ff */
[----:B-1----:R-:W-:-:S04]  /*0050*/  UIADD3 UR6, UP0, UPT, -UR4, UR6, URZ ;  /* 0x0000000604067290 */ /* 0x002fc8000ff1e1ff */
[----:B------:R-:W-:Y:S02]  /*0060*/  UIADD3.X UR7, UPT, UPT, ~UR5, UR7, URZ, UP0, !UPT ;  /* 0x0000000705077290 */ /* 0x000fe400087fe5ff */
[----:B------:R-:W-:-:S04]  /*0070*/  UISETP.GE.U32.AND UP0, UPT, UR6, 0x200, UPT ;  /* 0x000002000600788c */ /* 0x000fc8000bf06070 */
[----:B------:R-:W-:-:S09]  /*0080*/  UISETP.GE.U32.AND.EX UP0, UPT, UR7, URZ, UPT, UP0 ;  /* 0x000000ff0700728c */ /* 0x000fd2000bf06100 */
[----:B--2---:R-:W-:Y:S05]  /*0090*/  BRA.U !UP0, `(.L_x_0) ;  /* 0x0000000108287547 */ /* 0x004fea000b800000 */
[----:B------:R-:W0:Y:S01]  /*00a0*/  S2R R0, SR_TID.X ;  /* 0x0000000000007919 */ /* 0x000e220000002100 */
[----:B------:R-:W1:Y:S01]  /*00b0*/  LDCU.64 UR6, c[0x0][0x388] ;  /* 0x00007100ff0677ac */ /* 0x000e620008000a00 */
[----:B------:R-:W2:Y:S01]  /*00c0*/  LDC.64 R4, c[0x0][0x390] ;  /* 0x0000e400ff047b82 */ /* 0x000ea20000000a00 */
[----:B0-----:R-:W-:-:S05]  /*00d0*/  IADD3 R0, P0, PT, R0, UR4, RZ ;  /* 0x0000000400007c10 */ /* 0x001fca000ff1e0ff */
[----:B------:R-:W-:Y:S01]  /*00e0*/  IMAD.X R3, RZ, RZ, UR5, P0 ;  /* 0x00000005ff037e24 */ /* 0x000fe200080e06ff */
[----:B-1----:R-:W-:-:S04]  /*00f0*/  LEA R2, P0, R0, UR6, 0x3 ;  /* 0x0000000600027c11 */ /* 0x002fc8000f8018ff */
[----:B------:R-:W-:-:S05]  /*0100*/  LEA.HI.X R3, R0, UR7, R3, 0x3, P0 ;  /* 0x0000000700037c11 */ /* 0x000fca00080f1c03 */
[----:B--2---:R-:W-:Y:S04]  /*0110*/  STG.E.64 desc[UR8][R2.64], R4 ;  /* 0x0000000402007986 */ /* 0x004fe8000c101b08 */
[----:B------:R-:W-:Y:S01]  /*0120*/  STG.E.64 desc[UR8][R2.64+0x800], R4 ;  /* 0x0008000402007986 */ /* 0x000fe2000c101b08 */
[----:B------:R-:W-:Y:S05]  /*0130*/  EXIT ;  /* 0x000000000000794d */ /* 0x000fea0003800000 */
.L_x_0:
[----:B------:R-:W0:Y:S01]  /*0140*/  S2R R0, SR_TID.X ;  /* 0x0000000000007919 */ /* 0x000e220000002100 */
[----:B------:R-:W-:Y:S01]  /*0150*/  IMAD.U32 R2, RZ, RZ, UR7 ;  /* 0x00000007ff027e24 */ /* 0x000fe2000f8e00ff */
[----:B------:R-:W1:Y:S01]  /*0160*/  LDCU.64 UR10, c[0x0][0x388] ;  /* 0x00007100ff0a77ac */ /* 0x000e620008000a00 */
[----:B------:R-:W-:Y:S01]  /*0170*/  IMAD.U32 R6, RZ, RZ, UR7 ;  /* 0x00000007ff067e24 */ /* 0x000fe2000f8e00ff */
[----:B0-----:R-:W-:-:S04]  /*0180*/  ISETP.LT.U32.AND P0, PT, R0, UR6, PT ;  /* 0x0000000600007c0c */ /* 0x001fc8000bf01070 */
[----:B------:R-:W-:Y:S01]  /*0190*/  ISETP.GT.U32.AND.EX P0, PT, R2, RZ, PT, P0 ;  /* 0x000000ff0200720c */ /* 0x000fe20003f04100 */
[C---:B------:R-:W-:Y:S01]  /*01a0*/  VIADD R2, R0.reuse, 0x100 ;  /* 0x0000010000027836 */ /* 0x040fe20000000000 */
[----:B------:R-:W-:-:S04]  /*01b0*/  IADD3 R0, P2, PT, R0, UR4, RZ ;  /* 0x0000000400007c10 */ /* 0x000fc8000ff5e0ff */
[----:B------:R-:W-:Y:S01]  /*01c0*/  ISETP.LT.U32.AND P1, PT, R2, UR6, PT ;  /* 0x0000000602007c0c */ /* 0x000fe2000bf21070 */
[----:B------:R-:W-:Y:S01]  /*01d0*/  IMAD.X R3, RZ, RZ, UR5, P2 ;  /* 0x00000005ff037e24 */ /* 0x000fe200090e06ff */
[----:B-1----:R-:W-:Y:S02]  /*01e0*/  LEA R2, P2, R0, UR10, 0x3 ;  /* 0x0000000a00027c11 */ /* 0x002fe4000f8418ff */
[----:B------:R-:W-:Y:S02]  /*01f0*/  ISETP.GT.U32.AND.EX P1, PT, R6, RZ, PT, P1 ;  /* 0x000000ff0600720c */ /* 0x000fe40003f24110 */
[----:B------:R-:W-:Y:S01]  /*0200*/  LEA.HI.X R3, R0, UR11, R3, 0x3, P2 ;  /* 0x0000000b00037c11 */ /* 0x000fe200090f1c03 */
[----:B------:R-:W0:Y:S04]  /*0210*/  @P0 LDC.64 R4, c[0x0][0x390] ;  /* 0x0000e400ff040b82 */ /* 0x000e280000000a00 */
[----:B0-----:R0:W-:Y:S06]  /*0220*/  @P0 STG.E.64 desc[UR8][R2.64], R4 ;  /* 0x0000000402000986 */ /* 0x0011ec000c101b08 */
[----:B------:R-:W-:Y:S05]  /*0230*/  @!P1 EXIT ;  /* 0x000000000000994d */ /* 0x000fea0003800000 */
[----:B0-----:R-:W0:Y:S02]  /*0240*/  LDC.64 R4, c[0x0][0x390] ;  /* 0x0000e400ff047b82 */ /* 0x001e240000000a00 */
[----:B0-----:R-:W-:Y:S01]  /*0250*/  STG.E.64 desc[UR8][R2.64+0x800], R4 ;  /* 0x0008000402007986 */ /* 0x001fe2000c101b08 */
[----:B------:R-:W-:Y:S05]  /*0260*/  EXIT ;  /* 0x000000000000794d */ /* 0x000fea0003800000 */
.L_x_1:
[----:B------:R-:W-:-:S00]  /*0270*/  BRA `(.L_x_1) ;  /* 0xfffffffc00fc7947 */ /* 0x000fc0000383ffff */
[----:B------:R-:W-:-:S00]  /*0280*/  NOP ;  /* 0x0000000000007918 */ /* 0x000fc00000000000 */
[----:B------:R-:W-:-:S00]  /*0290*/  NOP ;  /* 0x0000000000007918 */ /* 0x000fc00000000000 */
[----:B------:R-:W-:-:S00]  /*02a0*/  NOP ;  /* 0x0000000000007918 */ /* 0x000fc00000000000 */
[----:B------:R-:W-:-:S00]  /*02b0*/  NOP ;  /* 0x0000000000007918 */ /* 0x000fc00000000000 */
[----:B------:R-:W-:-:S00]  /*02c0*/  NOP ;  /* 0x0000000000007918 */ /* 0x000fc00000000000 */
[----:B------:R-:W-:-:S00]  /*02d0*/  NOP ;  /* 0x0000000000007918 */ /* 0x000fc00000000000 */
[----:B------:R-:W-:-:S00]  /*02e0*/  NOP ;  /* 0x0000000000007918 */ /* 0x000fc00000000000 */
[----:B------:R-:W-:-:S00]  /*02f0*/  NOP ;  /* 0x0000000000007918 */ /* 0x000fc00000000000 */
.L_x_36:


//--------------------- .text._ZN3cub18CUB_300001_SM_10006detail11EmptyKernelIvEEvv --------------------------
	.section	.text._ZN3cub18CUB_300001_SM_10006detail11EmptyKernelIvEEvv,"ax",@progbits
	.align	128
        .global         _ZN3cub18CUB_300001_SM_10006detail11EmptyKernelIvEEvv
        .type           _ZN3cub18CUB_300001_SM_10006detail11EmptyKernelIvEEvv,@function
        .size           _ZN3cub18CUB_300001_SM_10006detail11EmptyKernelIvEEvv,(.L_x_37 - _ZN3cub18CUB_300001_SM_10006detail11EmptyKernelIvEEvv)
        .other          _ZN3cub18CUB_300001_SM_10006detail11EmptyKernelIvEEvv,@"STO_CUDA_ENTRY STV_DEFAULT"
_ZN3cub18CUB_300001_SM_10006detail11EmptyKernelIvEEvv:
.text._ZN3cub18CUB_300001_SM_10006detail11EmptyKernelIvEEvv:
[----:B------:R-:W-:Y:S01]  /*0000*/  LDC R1, c[0x0][0x37c] ;  /* 0x0000df00ff017b82 */ /* 0x000fe20000000800 */
[----:B------:R-:W-:Y:S05]  /*0010*/  EXIT ;  /* 0x000000000000794d */ /* 0x000fea0003800000 */
.L_x_2:
        /* <DEDUP_REMOVED lines=14> */
.L_x_37:


//--------------------- .text._Z20generate_data_kernelPdS_iy --------------------------
	.section	.text._Z20generate_data_kernelPdS_iy,"ax",@progbits
	.align	128
        .global         _Z20generate_data_kernelPdS_iy
        .type           _Z20generate_data_kernelPdS_iy,@function
        .size           _Z20generate_data_kernelPdS_iy,(.L_x_34 - _Z20generate_data_kernelPdS_iy)
        .other          _Z20generate_data_kernelPdS_iy,@"STO_CUDA_ENTRY STV_DEFAULT"
_Z20generate_data_kernelPdS_iy:
.text._Z20generate_data_kernelPdS_iy:
[----:B------:R-:W0:Y:S01]  /*0000*/  LDC R1, c[0x0][0x37c] ;  /* 0x0000df00ff017b82 */ /* 0x000e220000000800 */
[----:B------:R-:W1:Y:S07]  /*0010*/  S2R R3, SR_TID.X ;  /* 0x0000000000037919 */ /* 0x000e6e0000002100 */
[----:B------:R-:W1:Y:S01]  /*0020*/  S2UR UR4, SR_CTAID.X ;  /* 0x00000000000479c3 */ /* 0x000e620000002500 */
[----:B------:R-:W2:Y:S01]  /*0030*/  LDCU UR5, c[0x0][0x390] ;  /* 0x00007200ff0577ac */ /* 0x000ea20008000800 */
[----:B0-----:R-:W-:-:S06]  /*0040*/  VIADD R1, R1, 0xffffffa8 ;  /* 0xffffffa801017836 */ /* 0x001fcc0000000000 */
[----:B------:R-:W1:Y:S02]  /*0050*/  LDC R8, c[0x0][0x360] ;  /* 0x0000d800ff087b82 */ /* 0x000e640000000800 */
[----:B-1----:R-:W-:-:S05]  /*0060*/  IMAD R8, R8, UR4, R3 ;  /* 0x0000000408087c24 */ /* 0x002fca000f8e0203 */
[----:B--2---:R-:W-:-:S13]  /*0070*/  ISETP.GE.AND P0, PT, R8, UR5, PT ;  /* 0x0000000508007c0c */ /* 0x004fda000bf06270 */
[----:B------:R-:W-:Y:S05]  /*0080*/  @P0 EXIT ;  /* 0x000000000000094d */ /* 0x000fea0003800000 */
[----:B------:R-:W0:Y:S01]  /*0090*/  LDC.64 R2, c[0x0][0x398] ;  /* 0x0000e600ff027b82 */ /* 0x000e220000000a00 */
[----:B------:R-:W-:Y:S01]  /*00a0*/  ISETP.NE.AND P0, PT, R8, RZ, PT ;  /* 0x000000ff0800720c */ /* 0x000fe20003f05270 */
[----:B------:R-:W1:Y:S01]  /*00b0*/  LDCU.64 UR6, c[0x0][0x358] ;  /* 0x00006b00ff0677ac */ /* 0x000e620008000a00 */
[----:B------:R-:W-:Y:S01]  /*00c0*/  BSSY.RECONVERGENT B0, `(.L_x_3) ;  /* 0x0000262000007945 */ /* 0x000fe20003800200 */
[----:B0-----:R-:W-:Y:S02]  /*00d0*/  LOP3.LUT R0, R2, 0xaad26b49, RZ, 0x3c, !PT ;  /* 0xaad26b4902007812 */ /* 0x001fe400078e3cff */
[----:B------:R-:W-:-:S03]  /*00e0*/  LOP3.LUT R2, R3, 0xf7dcefdd, RZ, 0x3c, !PT ;  /* 0xf7dcefdd03027812 */ /* 0x000fc600078e3cff */
[----:B------:R-:W-:Y:S02]  /*00f0*/  IMAD R0, R0, 0x4182bed5, RZ ;  /* 0x4182bed500007824 */ /* 0x000fe400078e02ff */
[----:B------:R-:W-:Y:S02]  /*0100*/  IMAD R3, R2, -0x658354e5, RZ ;  /* 0x9a7cab1b02037824 */ /* 0x000fe400078e02ff */
[C---:B------:R-:W-:Y:S01]  /*0110*/  VIADD R7, R0.reuse, 0x75bcd15 ;  /* 0x075bcd1500077836 */ /* 0x040fe20000000000 */
[C---:B------:R-:W-:Y:S01]  /*0120*/  LOP3.LUT R4, R0.reuse, 0x159a55e5, RZ, 0x3c, !PT ;  /* 0x159a55e500047812 */ /* 0x040fe200078e3cff */
[C---:B------:R-:W-:Y:S01]  /*0130*/  VIADD R5, R3.reuse, 0x1f123bb5 ;  /* 0x1f123bb503057836 */ /* 0x040fe20000000000 */
[C---:B------:R-:W-:Y:S02]  /*0140*/  IADD3 R6, PT, PT, R0.reuse, 0x64f0c9, R3 ;  /* 0x0064f0c900067810 */ /* 0x040fe40007ffe003 */
[----:B------:R-:W-:Y:S01]  /*0150*/  LOP3.LUT R2, R3, 0x5491333, RZ, 0x3c, !PT ;  /* 0x0549133303027812 */ /* 0x000fe200078e3cff */
[----:B------:R-:W-:Y:S01]  /*0160*/  VIADD R3, R0, 0x583f19 ;  /* 0x00583f1900037836 */ /* 0x000fe20000000000 */
[----:B------:R0:W-:Y:S01]  /*0170*/  STL.64 [R1+0x8], R4 ;  /* 0x0000080401007387 */ /* 0x0001e20000100a00 */
[----:B------:R-:W-:-:S03]  /*0180*/  SHF.R.S32.HI R0, RZ, 0x1f, R8 ;  /* 0x0000001fff007819 */ /* 0x000fc60000011408 */
[----:B------:R0:W-:Y:S04]  /*0190*/  STL.64 [R1], R6 ;  /* 0x0000000601007387 */ /* 0x0001e80000100a00 */
[----:B------:R0:W-:Y:S01]  /*01a0*/  STL.64 [R1+0x10], R2 ;  /* 0x0000100201007387 */ /* 0x0001e20000100a00 */
[----:B-1----:R-:W-:Y:S05]  /*01b0*/  @!P0 BRA `(.L_x_4) ;  /* 0x0000002400488947 */ /* 0x002fea0003800000 */
[----:B------:R-:W-:Y:S02]  /*01c0*/  IMAD.MOV.U32 R15, RZ, RZ, R0 ;  /* 0x000000ffff0f7224 */ /* 0x000fe400078e0000 */
[----:B------:R-:W-:Y:S02]  /*01d0*/  IMAD.MOV.U32 R9, RZ, RZ, RZ ;  /* 0x000000ffff097224 */ /* 0x000fe400078e00ff */
[----:B0-----:R-:W-:-:S07]  /*01e0*/  IMAD.MOV.U32 R6, RZ, RZ, R8 ;  /* 0x000000ffff067224 */ /* 0x001fce00078e0008 */
.L_x_13:
[----:B------:R-:W-:Y:S01]  /*01f0*/  LOP3.LUT R0, R6, 0x3, RZ, 0xc0, !PT ;  /* 0x0000000306007812 */ /* 0x000fe200078ec0ff */
[----:B------:R-:W-:Y:S03]  /*0200*/  BSSY.RECONVERGENT B1, `(.L_x_5) ;  /* 0x0000247000017945 */ /* 0x000fe60003800200 */
[----:B------:R-:W-:-:S04]  /*0210*/  ISETP.NE.U32.AND P0, PT, R0, RZ, PT ;  /* 0x000000ff0000720c */ /* 0x000fc80003f05070 */
[----:B------:R-:W-:-:S13]  /*0220*/  ISETP.NE.AND.EX P0, PT, RZ, RZ, PT, P0 ;  /* 0x000000ffff00720c */ /* 0x000fda0003f05300 */
[----:B0-----:R-:W-:Y:S05]  /*0230*/  @!P0 BRA `(.L_x_6) ;  /* 0x00000024000c8947 */ /* 0x001fea0003800000 */
[----:B------:R-:W0:Y:S01]  /*0240*/  LDC.64 R10, c[0x4][RZ] ;  /* 0x01000000ff0a7b82 */ /* 0x000e220000000a00 */
[----:B------:R-:W-:Y:S01]  /*0250*/  IMAD.MOV.U32 R0, RZ, RZ, RZ ;  /* 0x000000ffff007224 */ /* 0x000fe200078e00ff */
[----:B------:R-:W-:Y:S02]  /*0260*/  CS2R R2, SRZ ;  /* 0x0000000000027805 */ /* 0x000fe4000001ff00 */
[----:B------:R-:W-:Y:S01]  /*0270*/  CS2R R4, SRZ ;  /* 0x0000000000047805 */ /* 0x000fe2000001ff00 */
[----:B------:R-:W-:Y:S02]  /*0280*/  IMAD.MOV.U32 R7, RZ, RZ, RZ ;  /* 0x000000ffff077224 */ /* 0x000fe400078e00ff */
[----:B0-----:R-:W-:-:S07]  /*0290*/  IMAD.WIDE.U32 R10, R9, 0xc80, R10 ;  /* 0x00000c80090a7825 */ /* 0x001fce00078e000a */
.L_x_8:
[----:B------:R-:W-:-:S06]  /*02a0*/  IMAD R14, R0, 0x4, R1 ;  /* 0x00000004000e7824 */ /* 0x000fcc00078e0201 */
[----:B------:R-:W5:Y:S01]  /*02b0*/  LDL R14, [R14+0x4] ;  /* 0x000004000e0e7983 */ /* 0x000f620000100800 */
[----:B------:R-:W-:-:S05]  /*02c0*/  UMOV UR4, URZ ;  /* 0x000000ff00047c82 */ /* 0x000fca0008000000 */
.L_x_7:
[----:B-----5:R-:W-:Y:S01]  /*02d0*/  SHF.R.U32.HI R22, RZ, UR4, R14 ;  /* 0x00000004ff167c19 */ /* 0x020fe2000801160e */
[----:B------:R-:W-:-:S03]  /*02e0*/  IMAD.SHL.U32 R12, R0, 0x20, RZ ;  /* 0x00000020000c7824 */ /* 0x000fc600078e00ff */
[----:B------:R-:W-:Y:S01]  /*02f0*/  LOP3.LUT R13, R22, 0x1, RZ, 0xc0, !PT ;  /* 0x00000001160d7812 */ /* 0x000fe200078ec0ff */
[----:B------:R-:W-:-:S03]  /*0300*/  VIADD R12, R12, UR4 ;  /* 0x000000040c0c7c36 */ /* 0x000fc60008000000 */
[----:B------:R-:W-:Y:S01]  /*0310*/  ISETP.NE.U32.AND P0, PT, R13, 0x1, PT ;  /* 0x000000010d00780c */ /* 0x000fe20003f05070 */
[----:B------:R-:W-:-:S03]  /*0320*/  IMAD R13, R12, 0x5, RZ ;  /* 0x000000050c0d7824 */ /* 0x000fc600078e02ff */
[----:B------:R-:W-:Y:S01]  /*0330*/  R2P PR, R22, 0x7e ;  /* 0x0000007e16007804 */ /* 0x000fe20000000000 */
[----:B------:R-:W-:-:S08]  /*0340*/  IMAD.WIDE.U32 R12, R13, 0x4, R10 ;  /* 0x000000040d0c7825 */ /* 0x000fd000078e000a */
[----:B------:R-:W2:Y:S04]  /*0350*/  @!P0 LDG.E R16, desc[UR6][R12.64+0x10] ;  /* 0x000010060c108981 */ /* 0x000ea8000c1e1900 */
[----:B------:R-:W3:Y:S04]  /*0360*/  @P1 LDG.E R18, desc[UR6][R12.64+0x24] ;  /* 0x000024060c121981 */ /* 0x000ee8000c1e1900 */
[----:B------:R-:W4:Y:S04]  /*0370*/  @P2 LDG.E R20, desc[UR6][R12.64+0x38] ;  /* 0x000038060c142981 */ /* 0x000f28000c1e1900 */
[----:B------:R-:W4:Y:S04]  /*0380*/  @P3 LDG.E R24, desc[UR6][R12.64+0x4c] ;  /* 0x00004c060c183981 */ /* 0x000f28000c1e1900 */
[----:B------:R-:W4:Y:S04]  /*0390*/  @P4 LDG.E R26, desc[UR6][R12.64+0x60] ;  /* 0x000060060c1a4981 */ /* 0x000f28000c1e1900 */
[----:B------:R-:W4:Y:S04]  /*03a0*/  @!P0 LDG.E R17, desc[UR6][R12.64+0x4] ;  /* 0x000004060c118981 */ /* 0x000f28000c1e1900 */
[----:B------:R-:W4:Y:S04]  /*03b0*/  @!P0 LDG.E R19, desc[UR6][R12.64+0xc] ;  /* 0x00000c060c138981 */ /* 0x000f28000c1e1900 */
[----:B------:R-:W4:Y:S04]  /*03c0*/  @P1 LDG.E R21, desc[UR6][R12.64+0x18] ;  /* 0x000018060c151981 */ /* 0x000f28000c1e1900 */
[----:B------:R-:W4:Y:S04]  /*03d0*/  @P3 LDG.E R23, desc[UR6][R12.64+0x40] ;  /* 0x000040060c173981 */ /* 0x000f28000c1e1900 */
[----:B------:R-:W4:Y:S04]  /*03e0*/  @P5 LDG.E R25, desc[UR6][R12.64+0x70] ;  /* 0x000070060c195981 */ /* 0x000f28000c1e1900 */
[----:B------:R-:W4:Y:S01]  /*03f0*/  @P6 LDG.E R28, desc[UR6][R12.64+0x88] ;  /* 0x000088060c1c6981 */ /* 0x000f22000c1e1900 */
[----:B--2---:R-:W-:-:S03]  /*0400*/  @!P0 LOP3.LUT R3, R3, R16, RZ, 0x3c, !PT ;  /* 0x0000001003038212 */ /* 0x004fc600078e3cff */
[----:B------:R-:W2:Y:S01]  /*0410*/  @!P0 LDG.E R16, desc[UR6][R12.64] ;  /* 0x000000060c108981 */ /* 0x000ea2000c1e1900 */
[----:B---3--:R-:W-:-:S03]  /*0420*/  @P1 LOP3.LUT R3, R3, R18, RZ, 0x3c, !PT ;  /* 0x0000001203031212 */ /* 0x008fc600078e3cff */
[----:B------:R-:W3:Y:S01]  /*0430*/  @!P0 LDG.E R18, desc[UR6][R12.64+0x8] ;  /* 0x000008060c128981 */ /* 0x000ee2000c1e1900 */
[----:B----4-:R-:W-:-:S03]  /*0440*/  @P2 LOP3.LUT R3, R3, R20, RZ, 0x3c, !PT ;  /* 0x0000001403032212 */ /* 0x010fc600078e3cff */
[----:B------:R-:W4:Y:S01]  /*0450*/  @P1 LDG.E R20, desc[UR6][R12.64+0x14] ;  /* 0x000014060c141981 */ /* 0x000f22000c1e1900 */
[----:B------:R-:W-:-:S03]  /*0460*/  @P3 LOP3.LUT R3, R3, R24, RZ, 0x3c, !PT ;  /* 0x0000001803033212 */ /* 0x000fc600078e3cff */
[----:B------:R-:W4:Y:S01]  /*0470*/  @P5 LDG.E R24, desc[UR6][R12.64+0x74] ;  /* 0x000074060c185981 */ /* 0x000f22000c1e1900 */
[----:B------:R-:W-:-:S03]  /*0480*/  @P4 LOP3.LUT R3, R3, R26, RZ, 0x3c, !PT ;  /* 0x0000001a03034212 */ /* 0x000fc600078e3cff */
[----:B------:R-:W4:Y:S01]  /*0490*/  @P3 LDG.E R26, desc[UR6][R12.64+0x44] ;  /* 0x000044060c1a3981 */ /* 0x000f22000c1e1900 */
[----:B------:R-:W-:-:S03]  /*04a0*/  @!P0 LOP3.LUT R4, R4, R17, RZ, 0x3c, !PT ;  /* 0x0000001104048212 */ /* 0x000fc600078e3cff */
[----:B------:R-:W4:Y:S01]  /*04b0*/  @P1 LDG.E R17, desc[UR6][R12.64+0x20] ;  /* 0x000020060c111981 */ /* 0x000f22000c1e1900 */
[----:B------:R-:W-:-:S03]  /*04c0*/  @!P0 LOP3.LUT R2, R2, R19, RZ, 0x3c, !PT ;  /* 0x0000001302028212 */ /* 0x000fc600078e3cff */
[----:B------:R-:W4:Y:S01]  /*04d0*/  @P2 LDG.E R19, desc[UR6][R12.64+0x2c] ;  /* 0x00002c060c132981 */ /* 0x000f22000c1e1900 */
[----:B------:R-:W-:-:S03]  /*04e0*/  @P1 LOP3.LUT R4, R4, R21, RZ, 0x3c, !PT ;  /* 0x0000001504041212 */ /* 0x000fc600078e3cff */
[----:B------:R-:W4:Y:S01]  /*04f0*/  @P2 LDG.E R21, desc[UR6][R12.64+0x34] ;  /* 0x000034060c152981 */ /* 0x000f22000c1e1900 */
[----:B--2---:R-:W-:-:S03]  /*0500*/  @!P0 LOP3.LUT R7, R7, R16, RZ, 0x3c, !PT ;  /* 0x0000001007078212 */ /* 0x004fc600078e3cff */
[----:B------:R-:W2:Y:S01]  /*0510*/  @P1 LDG.E R16, desc[UR6][R12.64+0x1c] ;  /* 0x00001c060c101981 */ /* 0x000ea2000c1e1900 */
[----:B---3--:R-:W-:-:S03]  /*0520*/  @!P0 LOP3.LUT R5, R5, R18, RZ, 0x3c, !PT ;  /* 0x0000001205058212 */ /* 0x008fc600078e3cff */
[----:B------:R-:W3:Y:S01]  /*0530*/  @P2 LDG.E R18, desc[UR6][R12.64+0x28] ;  /* 0x000028060c122981 */ /* 0x000ee2000c1e1900 */
[----:B----4-:R-:W-:-:S03]  /*0540*/  @P1 LOP3.LUT R7, R7, R20, RZ, 0x3c, !PT ;  /* 0x0000001407071212 */ /* 0x010fc600078e3cff */
[----:B------:R-:W4:Y:S01]  /*0550*/  @P2 LDG.E R20, desc[UR6][R12.64+0x30] ;  /* 0x000030060c142981 */ /* 0x000f22000c1e1900 */
[----:B------:R-:W-:-:S03]  /*0560*/  @P5 LOP3.LUT R3, R3, R24, RZ, 0x3c, !PT ;  /* 0x0000001803035212 */ /* 0x000fc600078e3cff */
[----:B------:R-:W4:Y:S01]  /*0570*/  @P3 LDG.E R24, desc[UR6][R12.64+0x3c] ;  /* 0x00003c060c183981 */ /* 0x000f22000c1e1900 */
[----:B------:R-:W-:-:S03]  /*0580*/  @P1 LOP3.LUT R2, R2, R17, RZ, 0x3c, !PT ;  /* 0x0000001102021212 */ /* 0x000fc600078e3cff */
[----:B------:R-:W4:Y:S01]  /*0590*/  @P3 LDG.E R17, desc[UR6][R12.64+0x48] ;  /* 0x000048060c113981 */ /* 0x000f22000c1e1900 */
[----:B------:R-:W-:-:S03]  /*05a0*/  @P2 LOP3.LUT R4, R4, R19, RZ, 0x3c, !PT ;  /* 0x0000001304042212 */ /* 0x000fc600078e3cff */
[----:B------:R-:W4:Y:S01]  /*05b0*/  @P4 LDG.E R19, desc[UR6][R12.64+0x54] ;  /* 0x000054060c134981 */ /* 0x000f22000c1e1900 */
[----:B------:R-:W-:Y:S02]  /*05c0*/  @P2 LOP3.LUT R2, R2, R21, RZ, 0x3c, !PT ;  /* 0x0000001502022212 */ /* 0x000fe400078e3cff */
[----:B------:R-:W-:Y:S01]  /*05d0*/  @P3 LOP3.LUT R4, R4, R23, RZ, 0x3c, !PT ;  /* 0x0000001704043212 */ /* 0x000fe200078e3cff */
[----:B------:R-:W4:Y:S04]  /*05e0*/  @P4 LDG.E R21, desc[UR6][R12.64+0x5c] ;  /* 0x00005c060c154981 */ /* 0x000f28000c1e1900 */
[----:B------:R-:W4:Y:S01]  /*05f0*/  @P5 LDG.E R23, desc[UR6][R12.64+0x68] ;  /* 0x000068060c175981 */ /* 0x000f22000c1e1900 */
[----:B--2---:R-:W-:-:S03]  /*0600*/  @P1 LOP3.LUT R5, R5, R16, RZ, 0x3c, !PT ;  /* 0x0000001005051212 */ /* 0x004fc600078e3cff */
[----:B------:R-:W2:Y:S01]  /*0610*/  @P4 LDG.E R16, desc[UR6][R12.64+0x50] ;  /* 0x000050060c104981 */ /* 0x000ea2000c1e1900 */
[----:B---3--:R-:W-:-:S03]  /*0620*/  @P2 LOP3.LUT R7, R7, R18, RZ, 0x3c, !PT ;  /* 0x0000001207072212 */ /* 0x008fc600078e3cff */
[----:B------:R-:W3:Y:S01]  /*0630*/  @P4 LDG.E R18, desc[UR6][R12.64+0x58] ;  /* 0x000058060c124981 */ /* 0x000ee2000c1e1900 */
[----:B----4-:R-:W-:-:S03]  /*0640*/  @P2 LOP3.LUT R5, R5, R20, RZ, 0x3c, !PT ;  /* 0x0000001405052212 */ /* 0x010fc600078e3cff */
[----:B------:R-:W4:Y:S01]  /*0650*/  @P5 LDG.E R20, desc[UR6][R12.64+0x64] ;  /* 0x000064060c145981 */ /* 0x000f22000c1e1900 */
[----:B------:R-:W-:-:S03]  /*0660*/  @P3 LOP3.LUT R7, R7, R24, RZ, 0x3c, !PT ;  /* 0x0000001807073212 */ /* 0x000fc600078e3cff */
[----:B------:R-:W4:Y:S01]  /*0670*/  @P5 LDG.E R24, desc[UR6][R12.64+0x6c] ;  /* 0x00006c060c185981 */ /* 0x000f22000c1e1900 */
[----:B------:R-:W-:Y:S02]  /*0680*/  LOP3.LUT P0, RZ, R22, 0x80, RZ, 0xc0, !PT ;  /* 0x0000008016ff7812 */ /* 0x000fe4000780c0ff */
[----:B------:R-:W-:Y:S02]  /*0690*/  @P3 LOP3.LUT R5, R5, R26, RZ, 0x3c, !PT ;  /* 0x0000001a05053212 */ /* 0x000fe400078e3cff */
[----:B------:R-:W-:Y:S02]  /*06a0*/  @P3 LOP3.LUT R2, R2, R17, RZ, 0x3c, !PT ;  /* 0x0000001102023212 */ /* 0x000fe400078e3cff */
[----:B------:R-:W4:Y:S01]  /*06b0*/  @P6 LDG.E R17, desc[UR6][R12.64+0x7c] ;  /* 0x00007c060c116981 */ /* 0x000f22000c1e1900 */
[----:B------:R-:W-:-:S03]  /*06c0*/  @P4 LOP3.LUT R4, R4, R19, RZ, 0x3c, !PT ;  /* 0x0000001304044212 */ /* 0x000fc600078e3cff */
[----:B------:R-:W4:Y:S01]  /*06d0*/  @P6 LDG.E R19, desc[UR6][R12.64+0x84] ;  /* 0x000084060c136981 */ /* 0x000f22000c1e1900 */
[----:B------:R-:W-:-:S03]  /*06e0*/  @P4 LOP3.LUT R2, R2, R21, RZ, 0x3c, !PT ;  /* 0x0000001502024212 */ /* 0x000fc600078e3cff */
[----:B------:R-:W4:Y:S01]  /*06f0*/  @P0 LDG.E R26, desc[UR6][R12.64+0x9c] ;  /* 0x00009c060c1a0981 */ /* 0x000f22000c1e1900 */
[----:B------:R-:W-:-:S03]  /*0700*/  @P5 LOP3.LUT R4, R4, R23, RZ, 0x3c, !PT ;  /* 0x0000001704045212 */ /* 0x000fc600078e3cff */
        /* <DEDUP_REMOVED lines=10> */
[----:B------:R-:W-:Y:S02]  /*07b0*/  @P5 LOP3.LUT R2, R2, R25, RZ, 0x3c, !PT ;  /* 0x0000001902025212 */ /* 0x000fe400078e3cff */
[----:B------:R-:W-:Y:S02]  /*07c0*/  @P6 LOP3.LUT R3, R3, R28, RZ, 0x3c, !PT ;  /* 0x0000001c03036212 */ /* 0x000fe400078e3cff */
[----:B------:R-:W-:Y:S02]  /*07d0*/  @P6 LOP3.LUT R4, R4, R17, RZ, 0x3c, !PT ;  /* 0x0000001104046212 */ /* 0x000fe400078e3cff */
[----:B------:R-:W-:Y:S02]  /*07e0*/  @P6 LOP3.LUT R2, R2, R19, RZ, 0x3c, !PT ;  /* 0x0000001302026212 */ /* 0x000fe400078e3cff */
[----:B------:R-:W-:Y:S02]  /*07f0*/  @P0 LOP3.LUT R3, R3, R26, RZ, 0x3c, !PT ;  /* 0x0000001a03030212 */ /* 0x000fe400078e3cff */
[----:B------:R-:W-:-:S02]  /*0800*/  @P0 LOP3.LUT R4, R4, R21, RZ, 0x3c, !PT ;  /* 0x0000001504040212 */ /* 0x000fc400078e3cff */
[----:B------:R-:W-:Y:S02]  /*0810*/  @P0 LOP3.LUT R2, R2, R23, RZ, 0x3c, !PT ;  /* 0x0000001702020212 */ /* 0x000fe400078e3cff */
[----:B--2---:R-:W-:Y:S02]  /*0820*/  @P6 LOP3.LUT R7, R7, R16, RZ, 0x3c, !PT ;  /* 0x0000001007076212 */ /* 0x004fe400078e3cff */
[----:B---3--:R-:W-:Y:S02]  /*0830*/  @P6 LOP3.LUT R5, R5, R18, RZ, 0x3c, !PT ;  /* 0x0000001205056212 */ /* 0x008fe400078e3cff */
[----:B----4-:R-:W-:Y:S02]  /*0840*/  @P0 LOP3.LUT R7, R7, R20, RZ, 0x3c, !PT ;  /* 0x0000001407070212 */ /* 0x010fe400078e3cff */
[----:B------:R-:W-:Y:S02]  /*0850*/  @P0 LOP3.LUT R5, R5, R24, RZ, 0x3c, !PT ;  /* 0x0000001805050212 */ /* 0x000fe400078e3cff */
[----:B------:R-:W-:-:S13]  /*0860*/  R2P PR, R22.B1, 0x7f ;  /* 0x0000007f16007804 */ /* 0x000fda0000001000 */
[----:B------:R-:W2:Y:S04]  /*0870*/  @P0 LDG.E R18, desc[UR6][R12.64+0xa0] ;  /* 0x0000a0060c120981 */ /* 0x000ea8000c1e1900 */
[----:B------:R-:W3:Y:S04]  /*0880*/  @P0 LDG.E R19, desc[UR6][R12.64+0xa4] ;  /* 0x0000a4060c130981 */ /* 0x000ee8000c1e1900 */
[----:B------:R-:W4:Y:S04]  /*0890*/  @P0 LDG.E R20, desc[UR6][R12.64+0xa8] ;  /* 0x0000a8060c140981 */ /* 0x000f28000c1e1900 */
[----:B------:R-:W4:Y:S04]  /*08a0*/  @P0 LDG.E R21, desc[UR6][R12.64+0xac] ;  /* 0x0000ac060c150981 */ /* 0x000f28000c1e1900 */
[----:B------:R-:W4:Y:S04]  /*08b0*/  @P0 LDG.E R24, desc[UR6][R12.64+0xb0] ;  /* 0x0000b0060c180981 */ /* 0x000f28000c1e1900 */
[----:B------:R-:W4:Y:S04]  /*08c0*/  @P1 LDG.E R16, desc[UR6][R12.64+0xbc] ;  /* 0x0000bc060c101981 */ /* 0x000f28000c1e1900 */
[----:B------:R-:W4:Y:S04]  /*08d0*/  @P1 LDG.E R26, desc[UR6][R12.64+0xb4] ;  /* 0x0000b4060c1a1981 */ /* 0x000f28000c1e1900 */
        /* <DEDUP_REMOVED lines=11> */
[----:B------:R-:W-:Y:S01]  /*0990*/  LOP3.LUT P0, RZ, R22, 0x8000, RZ, 0xc0, !PT ;  /* 0x0000800016ff7812 */ /* 0x000fe2000780c0ff */
[----:B------:R-:W4:Y:S01]  /*09a0*/  @P2 LDG.E R24, desc[UR6][R12.64+0xd8] ;  /* 0x0000d8060c182981 */ /* 0x000f22000c1e1900 */
[----:B------:R-:W-:-:S03]  /*09b0*/  @P1 LOP3.LUT R5, R5, R16, RZ, 0x3c, !PT ;  /* 0x0000001005051212 */ /* 0x000fc600078e3cff */
[----:B------:R-:W4:Y:S01]  /*09c0*/  @P2 LDG.E R22, desc[UR6][R12.64+0xd0] ;  /* 0x0000d0060c162981 */ /* 0x000f22000c1e1900 */
[----:B------:R-:W-:-:S03]  /*09d0*/  @P1 LOP3.LUT R7, R7, R26, RZ, 0x3c, !PT ;  /* 0x0000001a07071212 */ /* 0x000fc600078e3cff */
[----:B------:R-:W4:Y:S01]  /*09e0*/  @P3 LDG.E R16, desc[UR6][R12.64+0xe4] ;  /* 0x0000e4060c103981 */ /* 0x000f22000c1e1900 */
[----:B------:R-:W-:-:S03]  /*09f0*/  @P1 LOP3.LUT R4, R4, R23, RZ, 0x3c, !PT ;  /* 0x0000001704041212 */ /* 0x000fc600078e3cff */
[----:B------:R-:W4:Y:S01]  /*0a00*/  @P3 LDG.E R26, desc[UR6][R12.64+0xdc] ;  /* 0x0000dc060c1a3981 */ /* 0x000f22000c1e1900 */
[----:B------:R-:W-:-:S03]  /*0a10*/  @P1 LOP3.LUT R2, R2, R17, RZ, 0x3c, !PT ;  /* 0x0000001102021212 */ /* 0x000fc600078e3cff */
        /* <DEDUP_REMOVED lines=43> */
[----:B------:R-:W-:-:S04]  /*0cd0*/  UIADD3 UR4, UPT, UPT, UR4, 0x10, URZ ;  /* 0x0000001004047890 */ /* 0x000fc8000fffe0ff */
[----:B------:R-:W-:Y:S01]  /*0ce0*/  UISETP.NE.AND UP0, UPT, UR4, 0x20, UPT ;  /* 0x000000200400788c */ /* 0x000fe2000bf05270 */
[----:B--2---:R-:W-:Y:S02]  /*0cf0*/  @P5 LOP3.LUT R3, R3, R18, RZ, 0x3c, !PT ;  /* 0x0000001203035212 */ /* 0x004fe400078e3cff */
[----:B---3--:R-:W-:Y:S02]  /*0d00*/  @P6 LOP3.LUT R4, R4, R19, RZ, 0x3c, !PT ;  /* 0x0000001304046212 */ /* 0x008fe400078e3cff */
[----:B----4-:R-:W-:Y:S02]  /*0d10*/  @P6 LOP3.LUT R7, R7, R20, RZ, 0x3c, !PT ;  /* 0x0000001407076212 */ /* 0x010fe400078e3cff */
[----:B------:R-:W-:Y:S02]  /*0d20*/  @P6 LOP3.LUT R2, R2, R21, RZ, 0x3c, !PT ;  /* 0x0000001502026212 */ /* 0x000fe400078e3cff */
[----:B------:R-:W-:Y:S02]  /*0d30*/  @P6 LOP3.LUT R5, R5, R22, RZ, 0x3c, !PT ;  /* 0x0000001605056212 */ /* 0x000fe400078e3cff */
[----:B------:R-:W-:-:S02]  /*0d40*/  @P6 LOP3.LUT R3, R3, R16, RZ, 0x3c, !PT ;  /* 0x0000001003036212 */ /* 0x000fc400078e3cff */
[----:B------:R-:W-:Y:S02]  /*0d50*/  @P0 LOP3.LUT R7, R7, R24, RZ, 0x3c, !PT ;  /* 0x0000001807070212 */ /* 0x000fe400078e3cff */
[----:B------:R-:W-:Y:S02]  /*0d60*/  @P0 LOP3.LUT R3, R3, R28, RZ, 0x3c, !PT ;  /* 0x0000001c03030212 */ /* 0x000fe400078e3cff */
[----:B------:R-:W-:Y:S02]  /*0d70*/  @P0 LOP3.LUT R5, R5, R26, RZ, 0x3c, !PT ;  /* 0x0000001a05050212 */ /* 0x000fe400078e3cff */
[----:B------:R-:W-:Y:S02]  /*0d80*/  @P0 LOP3.LUT R2, R2, R23, RZ, 0x3c, !PT ;  /* 0x0000001702020212 */ /* 0x000fe400078e3cff */
[----:B------:R-:W-:Y:S01]  /*0d90*/  @P0 LOP3.LUT R4, R4, R17, RZ, 0x3c, !PT ;  /* 0x0000001104040212 */ /* 0x000fe200078e3cff */
[----:B------:R-:W-:Y:S06]  /*0da0*/  BRA.U UP0, `(.L_x_7) ;  /* 0xfffffff500487547 */ /* 0x000fec000b83ffff */
[----:B------:R-:W-:-:S05]  /*0db0*/  VIADD R0, R0, 0x1 ;  /* 0x0000000100007836 */ /* 0x000fca0000000000 */
[----:B------:R-:W-:-:S13]  /*0dc0*/  ISETP.NE.AND P0, PT, R0, 0x5, PT ;  /* 0x000000050000780c */ /* 0x000fda0003f05270 */
[----:B------:R-:W-:Y:S05]  /*0dd0*/  @P0 BRA `(.L_x_8) ;  /* 0xfffffff400300947 */ /* 0x000fea000383ffff */
[----:B------:R-:W-:Y:S01]  /*0de0*/  LOP3.LUT R0, R6, 0x3, RZ, 0xc0, !PT ;  /* 0x0000000306007812 */ /* 0x000fe200078ec0ff */
[----:B------:R0:W-:Y:S03]  /*0df0*/  STL [R1+0x4], R7 ;  /* 0x0000040701007387 */ /* 0x0001e60000100800 */
[----:B------:R-:W-:Y:S01]  /*0e00*/  ISETP.NE.U32.AND P0, PT, R0, 0x1, PT ;  /* 0x000000010000780c */ /* 0x000fe20003f05070 */
[----:B------:R0:W-:Y:S03]  /*0e10*/  STL.64 [R1+0x8], R4 ;  /* 0x0000080401007387 */ /* 0x0001e60000100a00 */
[----:B------:R-:W-:Y:S01]  /*0e20*/  ISETP.NE.AND.EX P0, PT, RZ, RZ, PT, P0 ;  /* 0x000000ffff00720c */ /* 0x000fe20003f05300 */
[----:B------:R0:W-:-:S12]  /*0e30*/  STL.64 [R1+0x10], R2 ;  /* 0x0000100201007387 */ /* 0x0001d80000100a00 */
[----:B0-----:R-:W-:Y:S05]  /*0e40*/  @!P0 BRA `(.L_x_6) ;  /* 0x0000001800088947 */ /* 0x001fea0003800000 */
[----:B------:R-:W-:Y:S01]  /*0e50*/  UMOV UR4, URZ ;  /* 0x000000ff00047c82 */ /* 0x000fe20008000000 */
[----:B------:R-:W-:Y:S01]  /*0e60*/  UMOV UR5, URZ ;  /* 0x000000ff00057c82 */ /* 0x000fe20008000000 */
[----:B------:R-:W-:Y:S02]  /*0e70*/  IMAD.MOV.U32 R0, RZ, RZ, RZ ;  /* 0x000000ffff007224 */ /* 0x000fe400078e00ff */
[----:B------:R-:W-:Y:S02]  /*0e80*/  IMAD.MOV.U32 R7, RZ, RZ, RZ ;  /* 0x000000ffff077224 */ /* 0x000fe400078e00ff */
[----:B------:R-:W-:Y:S02]  /*0e90*/  IMAD.U32 R3, RZ, RZ, UR4 ;  /* 0x00000004ff037e24 */ /* 0x000fe4000f8e00ff */
[----:B------:R-:W-:Y:S02]  /*0ea0*/  IMAD.U32 R2, RZ, RZ, UR5 ;  /* 0x00000005ff027e24 */ /* 0x000fe4000f8e00ff */
[----:B------:R-:W-:-:S02]  /*0eb0*/  IMAD.U32 R5, RZ, RZ, UR4 ;  /* 0x00000004ff057e24 */ /* 0x000fc4000f8e00ff */
[----:B------:R-:W-:-:S07]  /*0ec0*/  IMAD.U32 R4, RZ, RZ, UR5 ;  /* 0x00000005ff047e24 */ /* 0x000fce000f8e00ff */
.L_x_10:
[----:B------:R-:W-:-:S06]  /*0ed0*/  IMAD R14, R0, 0x4, R1 ;  /* 0x00000004000e7824 */ /* 0x000fcc00078e0201 */
[----:B------:R-:W5:Y:S01]  /*0ee0*/  LDL R14, [R14+0x4] ;  /* 0x000004000e0e7983 */ /* 0x000f620000100800 */
[----:B------:R-:W-:-:S05]  /*0ef0*/  UMOV UR4, URZ ;  /* 0x000000ff00047c82 */ /* 0x000fca0008000000 */
.L_x_9:
        /* <DEDUP_REMOVED lines=183> */
[----:B0-----:R-:W-:Y:S05]  /*1a70*/  @P0 BRA `(.L_x_6) ;  /* 0x0000000800fc0947 */ /* 0x001fea0003800000 */
        /* <DEDUP_REMOVED lines=8> */
.L_x_12:
[----:B------:R-:W-:-:S06]  /*1b00*/  IMAD R14, R0, 0x4, R1 ;  /* 0x00000004000e7824 */ /* 0x000fcc00078e0201 */
[----:B------:R-:W5:Y:S01]  /*1b10*/  LDL R14, [R14+0x4] ;  /* 0x000004000e0e7983 */ /* 0x000f620000100800 */
[----:B------:R-:W-:-:S05]  /*1b20*/  UMOV UR4, URZ ;  /* 0x000000ff00047c82 */ /* 0x000fca0008000000 */
.L_x_11:
        /* <DEDUP_REMOVED lines=177> */
[----:B------:R0:W-:Y:S04]  /*2640*/  STL [R1+0x4], R7 ;  /* 0x0000040701007387 */ /* 0x0001e80000100800 */
[----:B------:R0:W-:Y:S04]  /*2650*/  STL.64 [R1+0x8], R4 ;  /* 0x0000080401007387 */ /* 0x0001e80000100a00 */
[----:B------:R0:W-:Y:S02]  /*2660*/  STL.64 [R1+0x10], R2 ;  /* 0x0000100201007387 */ /* 0x0001e40000100a00 */
.L_x_6:
[----:B------:R-:W-:Y:S05]  /*2670*/  BSYNC.RECONVERGENT B1 ;  /* 0x0000000000017941 */ /* 0x000fea0003800200 */
.L_x_5:
[C---:B------:R-:W-:Y:S01]  /*2680*/  ISETP.GT.U32.AND P0, PT, R6.reuse, 0x3, PT ;  /* 0x000000030600780c */ /* 0x040fe20003f04070 */
[----:B------:R-:W-:Y:S01]  /*2690*/  VIADD R9, R9, 0x1 ;  /* 0x0000000109097836 */ /* 0x000fe20000000000 */
[--C-:B------:R-:W-:Y:S02]  /*26a0*/  SHF.R.U64 R6, R6, 0x2, R15.reuse ;  /* 0x0000000206067819 */ /* 0x100fe4000000120f */
[----:B------:R-:W-:Y:S02]  /*26b0*/  ISETP.GT.U32.AND.EX P0, PT, R15, RZ, PT, P0 ;  /* 0x000000ff0f00720c */ /* 0x000fe40003f04100 */
[----:B------:R-:W-:-:S11]  /*26c0*/  SHF.R.U32.HI R15, RZ, 0x2, R15 ;  /* 0x00000002ff0f7819 */ /* 0x000fd6000001160f */
[----:B------:R-:W-:Y:S05]  /*26d0*/  @P0 BRA `(.L_x_13) ;  /* 0xffffffd800c40947 */ /* 0x000fea000383ffff */
.L_x_4:
[----:B------:R-:W-:Y:S05]  /*26e0*/  BSYNC.RECONVERGENT B0 ;  /* 0x0000000000007941 */ /* 0x000fea0003800200 */
.L_x_3:
[----:B------:R-:W1:Y:S01]  /*26f0*/  LDC.64 R10, c[0x0][0x398] ;  /* 0x0000e600ff0a7b82 */ /* 0x000e620000000a00 */
[----:B------:R-:W-:Y:S01]  /*2700*/  SHF.R.U32.HI R0, RZ, 0x2, R7 ;  /* 0x00000002ff007819 */ /* 0x000fe20000011607 */
[----:B------:R-:W-:Y:S01]  /*2710*/  IMAD.MOV.U32 R12, RZ, RZ, 0x0 ;  /* 0x00000000ff0c7424 */ /* 0x000fe200078e00ff */
[----:B------:R-:W-:Y:S01]  /*2720*/  SHF.R.U32.HI R9, RZ, 0x2, R4 ;  /* 0x00000002ff097819 */ /* 0x000fe20000011604 */
[----:B------:R-:W-:Y:S01]  /*2730*/  IMAD.MOV.U32 R13, RZ, RZ, 0x3ca00000 ;  /* 0x3ca00000ff0d7424 */ /* 0x000fe200078e00ff */
[----:B------:R-:W-:Y:S01]  /*2740*/  LOP3.LUT R0, R0, R7, RZ, 0x3c, !PT ;  /* 0x0000000700007212 */ /* 0x000fe200078e3cff */
[----:B0-----:R-:W-:Y:S01]  /*2750*/  IMAD.SHL.U32 R7, R3, 0x10, RZ ;  /* 0x0000001003077824 */ /* 0x001fe200078e00ff */
[----:B------:R-:W-:Y:S01]  /*2760*/  LOP3.LUT R4, R9, R4, RZ, 0x3c, !PT ;  /* 0x0000000409047212 */ /* 0x000fe200078e3cff */
[----:B------:R-:W0:Y:S01]  /*2770*/  LDCU.64 UR4, c[0x0][0x380] ;  /* 0x00007000ff0477ac */ /* 0x000e220008000a00 */
[----:B------:R-:W-:Y:S01]  /*2780*/  BSSY.RECONVERGENT B0, `(.L_x_14) ;  /* 0x000003d000007945 */ /* 0x000fe20003800200 */
[----:B------:R-:W-:Y:S01]  /*2790*/  IMAD.SHL.U32 R6, R0, 0x2, RZ ;  /* 0x0000000200067824 */ /* 0x000fe200078e00ff */
[----:B------:R-:W-:Y:S01]  /*27a0*/  UMOV UR8, 0x9999999a ;  /* 0x9999999a00087882 */ /* 0x000fe20000000000 */
[----:B------:R-:W-:-:S03]  /*27b0*/  UMOV UR9, 0x3fb99999 ;  /* 0x3fb9999900097882 */ /* 0x000fc60000000000 */
[----:B------:R-:W-:Y:S01]  /*27c0*/  LOP3.LUT R6, R0, R6, R7, 0x96, !PT ;  /* 0x0000000600067212 */ /* 0x000fe200078e9607 */
[----:B------:R-:W-:-:S03]  /*27d0*/  IMAD.SHL.U32 R0, R4, 0x2, RZ ;  /* 0x0000000204007824 */ /* 0x000fc600078e00ff */
[----:B------:R-:W-:Y:S02]  /*27e0*/  LOP3.LUT R9, R6, R3, RZ, 0x3c, !PT ;  /* 0x0000000306097212 */ /* 0x000fe400078e3cff */
[----:B-1----:R-:W-:-:S03]  /*27f0*/  LOP3.LUT R10, R10, 0xaad26b49, RZ, 0x3c, !PT ;  /* 0xaad26b490a0a7812 */ /* 0x002fc600078e3cff */
[----:B------:R-:W-:Y:S01]  /*2800*/  IMAD.SHL.U32 R3, R9, 0x10, RZ ;  /* 0x0000001009037824 */ /* 0x000fe200078e00ff */
[----:B------:R-:W-:Y:S01]  /*2810*/  LOP3.LUT R11, R11, 0xf7dcefdd, RZ, 0x3c, !PT ;  /* 0xf7dcefdd0b0b7812 */ /* 0x000fe200078e3cff */
[----:B------:R-:W-:-:S03]  /*2820*/  IMAD R10, R10, 0x4182bed5, RZ ;  /* 0x4182bed50a0a7824 */ /* 0x000fc600078e02ff */
[----:B------:R-:W-:Y:S01]  /*2830*/  LOP3.LUT R4, R4, R0, R3, 0x96, !PT ;  /* 0x0000000004047212 */ /* 0x000fe200078e9603 */
[----:B------:R-:W-:-:S03]  /*2840*/  IMAD R11, R11, -0x658354e5, RZ ;  /* 0x9a7cab1b0b0b7824 */ /* 0x000fc600078e02ff */
[----:B------:R-:W-:Y:S01]  /*2850*/  LOP3.LUT R3, R4, R9, RZ, 0x3c, !PT ;  /* 0x0000000904037212 */ /* 0x000fe200078e3cff */
[----:B------:R-:W-:Y:S01]  /*2860*/  IMAD.SHL.U32 R4, R8, 0x8, RZ ;  /* 0x0000000808047824 */ /* 0x000fe200078e00ff */
[----:B------:R-:W-:-:S04]  /*2870*/  IADD3 R0, PT, PT, R10, 0x64f0c9, R11 ;  /* 0x0064f0c90a007810 */ /* 0x000fc80007ffe00b */
[C---:B------:R-:W-:Y:S02]  /*2880*/  IADD3 R6, PT, PT, R0.reuse, 0xb0f8a, R3 ;  /* 0x000b0f8a00067810 */ /* 0x040fe40007ffe003 */
[----:B------:R-:W-:Y:S02]  /*2890*/  IADD3 R9, PT, PT, R0, 0x587c5, R9 ;  /* 0x000587c500097810 */ /* 0x000fe40007ffe009 */
[----:B0-----:R-:W-:Y:S01]  /*28a0*/  IADD3 R18, P0, PT, R4, UR4, RZ ;  /* 0x0000000404127c10 */ /* 0x001fe2000ff1e0ff */
[----:B------:R-:W-:-:S04]  /*28b0*/  IMAD.WIDE.U32 R6, R6, 0x200000, RZ ;  /* 0x0020000006067825 */ /* 0x000fc800078e00ff */
[----:B------:R-:W-:Y:S01]  /*28c0*/  IMAD.MOV.U32 R11, RZ, RZ, R7 ;  /* 0x000000ffff0b7224 */ /* 0x000fe200078e0007 */
[----:B------:R-:W-:-:S04]  /*28d0*/  LOP3.LUT R10, R6, R9, RZ, 0x3c, !PT ;  /* 0x00000009060a7212 */ /* 0x000fc800078e3cff */
[----:B------:R-:W0:Y:S02]  /*28e0*/  I2F.F64.U64 R6, R10 ;  /* 0x0000000a00067312 */ /* 0x000e240000301800 */
[----:B0-----:R-:W-:-:S08]  /*28f0*/  DFMA R6, R6, R12, 5.5511151231257827021e-17 ;  /* 0x3c9000000606742b */ /* 0x001fd0000000000c */
[----:B------:R-:W-:Y:S01]  /*2900*/  DMUL R12, R6, 5 ;  /* 0x40140000060c7828 */ /* 0x000fe20000000000 */
[----:B------:R-:W-:-:S04]  /*2910*/  SHF.R.S32.HI R7, RZ, 0x1f, R8 ;  /* 0x0000001fff077819 */ /* 0x000fc80000011408 */
[----:B------:R-:W-:-:S03]  /*2920*/  SHF.L.U64.HI R6, R8, 0x3, R7 ;  /* 0x0000000308067819 */ /* 0x000fc60000010207 */
[C---:B------:R-:W-:Y:S02]  /*2930*/  DADD R16, R12.reuse, -UR8 ;  /* 0x800000080c107e29 */ /* 0x040fe40008000000 */
[C---:B------:R-:W-:Y:S01]  /*2940*/  DADD R14, R12.reuse, -0.5 ;  /* 0xbfe000000c0e7429 */ /* 0x040fe20000000000 */
[----:B------:R-:W-:Y:S01]  /*2950*/  IADD3.X R19, PT, PT, R6, UR5, RZ, P0, !PT ;  /* 0x0000000506137c10 */ /* 0x000fe200087fe4ff */
[----:B------:R-:W-:-:S04]  /*2960*/  DMUL R10, R12, 5 ;  /* 0x401400000c0a7828 */ /* 0x000fc80000000000 */
[----:B------:R-:W-:Y:S01]  /*2970*/  DMUL R8, R16, R16 ;  /* 0x0000001010087228 */ /* 0x000fe20000000000 */
[----:B------:R0:W-:Y:S03]  /*2980*/  STG.E.64 desc[UR6][R18.64], R12 ;  /* 0x0000000c12007986 */ /* 0x0001e6000c101b06 */
[----:B------:R-:W-:-:S04]  /*2990*/  DSETP.NEU.AND P0, PT, R10, +INF , PT ;  /* 0x7ff000000a00742a */ /* 0x000fc80003f0d000 */
[----:B------:R-:W-:Y:S02]  /*29a0*/  DFMA R8, R16, R8, 10 ;  /* 0x402400001008742b */ /* 0x000fe40000000008 */
[----:B------:R-:W-:-:S08]  /*29b0*/  DMUL R16, R14, 5 ;  /* 0x401400000e107828 */ /* 0x000fd00000000000 */
[----:B------:R-:W-:Y:S01]  /*29c0*/  DFMA R8, -R14, R16, R8 ;  /* 0x000000100e08722b */ /* 0x000fe20000000108 */
[----:B------:R-:W-:Y:S01]  /*29d0*/  @!P0 IMAD.MOV.U32 R7, RZ, RZ, RZ ;  /* 0x000000ffff078224 */ /* 0x000fe200078e00ff */
[----:B------:R-:W-:-:S06]  /*29e0*/  @!P0 DMUL R26, RZ, +INF ;  /* 0x7ff00000ff1a8828 */ /* 0x000fcc0000000000 */
[----:B------:R-:W-:Y:S01]  /*29f0*/  DFMA R20, R12, 10, R8 ;  /* 0x402400000c14782b */ /* 0x000fe20000000008 */
[----:B0-----:R-:W-:Y:S10]  /*2a00*/  @!P0 BRA `(.L_x_15) ;  /* 0x0000000000508947 */ /* 0x001ff40003800000 */
[----:B------:R-:W-:Y:S01]  /*2a10*/  UMOV UR4, 0x6dc9c883 ;  /* 0x6dc9c88300047882 */ /* 0x000fe20000000000 */
[----:B------:R-:W-:Y:S01]  /*2a20*/  UMOV UR5, 0x3fe45f30 ;  /* 0x3fe45f3000057882 */ /* 0x000fe20000000000 */
[C---:B------:R-:W-:Y:S02]  /*2a30*/  DSETP.GE.AND P0, PT, R10.reuse, 2.14748364800000000000e+09, PT ;  /* 0x41e000000a00742a */ /* 0x040fe40003f06000 */
[----:B------:R-:W-:Y:S01]  /*2a40*/  DMUL R8, R10, UR4 ;  /* 0x000000040a087c28 */ /* 0x000fe20008000000 */
[----:B------:R-:W-:Y:S01]  /*2a50*/  UMOV UR4, 0x54442d18 ;  /* 0x54442d1800047882 */ /* 0x000fe20000000000 */
[----:B------:R-:W-:-:S04]  /*2a60*/  UMOV UR5, 0x3ff921fb ;  /* 0x3ff921fb00057882 */ /* 0x000fc80000000000 */
[----:B------:R-:W0:Y:S08]  /*2a70*/  F2I.F64 R7, R8 ;  /* 0x0000000800077311 */ /* 0x000e300000301100 */
[----:B0-----:R-:W0:Y:S02]  /*2a80*/  I2F.F64 R26, R7 ;  /* 0x00000007001a7312 */ /* 0x001e240000201c00 */
[----:B0-----:R-:W-:Y:S01]  /*2a90*/  DFMA R12, R26, -UR4, R10 ;  /* 0x800000041a0c7c2b */ /* 0x001fe2000800000a */
[----:B------:R-:W-:Y:S01]  /*2aa0*/  UMOV UR4, 0x33145c00 ;  /* 0x33145c0000047882 */ /* 0x000fe20000000000 */
[----:B------:R-:W-:-:S06]  /*2ab0*/  UMOV UR5, 0x3c91a626 ;  /* 0x3c91a62600057882 */ /* 0x000fcc0000000000 */
[----:B------:R-:W-:Y:S01]  /*2ac0*/  DFMA R12, R26, -UR4, R12 ;  /* 0x800000041a0c7c2b */ /* 0x000fe2000800000c */
[----:B------:R-:W-:Y:S01]  /*2ad0*/  UMOV UR4, 0x252049c0 ;  /* 0x252049c000047882 */ /* 0x000fe20000000000 */
[----:B------:R-:W-:-:S06]  /*2ae0*/  UMOV UR5, 0x397b839a ;  /* 0x397b839a00057882 */ /* 0x000fcc0000000000 */
[----:B------:R-:W-:Y:S01]  /*2af0*/  DFMA R26, R26, -UR4, R12 ;  /* 0x800000041a1a7c2b */ /* 0x000fe2000800000c */
[----:B------:R-:W-:Y:S10]  /*2b00*/  @!P0 BRA `(.L_x_15) ;  /* 0x0000000000108947 */ /* 0x000ff40003800000 */
[----:B------:R-:W-:-:S07]  /*2b10*/  MOV R8, 0x2b30 ;  /* 0x00002b3000087802 */ /* 0x000fce0000000f00 */
[----:B------:R-:W-:Y:S05]  /*2b20*/  CALL.REL.NOINC `($_Z20generate_data_kernelPdS_iy$__internal_trig_reduction_slowpathd) ;  /* 0x0000000000f87944 */ /* 0x000fea0003c00000 */
[----:B------:R-:W-:Y:S02]  /*2b30*/  IMAD.MOV.U32 R26, RZ, RZ, R16 ;  /* 0x000000ffff1a7224 */ /* 0x000fe400078e0010 */
[----:B------:R-:W-:-:S07]  /*2b40*/  IMAD.MOV.U32 R27, RZ, RZ, R17 ;  /* 0x000000ffff1b7224 */ /* 0x000fce00078e0011 */
.L_x_15:
[----:B------:R-:W-:Y:S05]  /*2b50*/  BSYNC.RECONVERGENT B0 ;  /* 0x0000000000007941 */ /* 0x000fea0003800200 */
.L_x_14:
[----:B------:R-:W0:Y:S01]  /*2b60*/  LDCU.64 UR4, c[0x4][0x1b0] ;  /* 0x01003600ff0477ac */ /* 0x000e220008000a00 */
[----:B------:R-:W-:-:S05]  /*2b70*/  IMAD.SHL.U32 R8, R7, 0x40, RZ ;  /* 0x0000004007087824 */ /* 0x000fca00078e00ff */
[----:B------:R-:W-:-:S04]  /*2b80*/  LOP3.LUT R8, R8, 0x40, RZ, 0xc0, !PT ;  /* 0x0000004008087812 */ /* 0x000fc800078ec0ff */
[----:B0-----:R-:W-:-:S05]  /*2b90*/  IADD3 R28, P0, PT, R8, UR4, RZ ;  /* 0x00000004081c7c10 */ /* 0x001fca000ff1e0ff */
[----:B------:R-:W-:Y:S01]  /*2ba0*/  IMAD.X R29, RZ, RZ, UR5, P0 ;  /* 0x00000005ff1d7e24 */ /* 0x000fe200080e06ff */
[----:B------:R-:W-:Y:S01]  /*2bb0*/  LOP3.LUT R22, R7, 0x1, RZ, 0xc0, !PT ;  /* 0x0000000107167812 */ /* 0x000fe200078ec0ff */
[----:B------:R-:W-:Y:S01]  /*2bc0*/  IMAD.MOV.U32 R23, RZ, RZ, 0x3da8ff83 ;  /* 0x3da8ff83ff177424 */ /* 0x000fe200078e00ff */
[----:B------:R-:W-:Y:S01]  /*2bd0*/  DMUL R24, R26, R26 ;  /* 0x0000001a1a187228 */ /* 0x000fe20000000000 */
[----:B------:R-:W0:Y:S01]  /*2be0*/  LDCU.64 UR4, c[0x0][0x388] ;  /* 0x00007100ff0477ac */ /* 0x000e220008000a00 */
[----:B------:R-:W2:Y:S04]  /*2bf0*/  LDG.E.128.CONSTANT R8, desc[UR6][R28.64] ;  /* 0x000000061c087981 */ /* 0x000ea8000c1e9d00 */
[----:B------:R-:W3:Y:S04]  /*2c00*/  LDG.E.128.CONSTANT R12, desc[UR6][R28.64+0x10] ;  /* 0x000010061c0c7981 */ /* 0x000ee8000c1e9d00 */
[----:B------:R-:W4:Y:S01]  /*2c10*/  LDG.E.128.CONSTANT R16, desc[UR6][R28.64+0x20] ;  /* 0x000020061c107981 */ /* 0x000f22000c1e9d00 */
[----:B------:R-:W-:Y:S01]  /*2c20*/  ISETP.NE.U32.AND P0, PT, R22, 0x1, PT ;  /* 0x000000011600780c */ /* 0x000fe20003f05070 */
[----:B------:R-:W-:Y:S01]  /*2c30*/  IMAD.MOV.U32 R22, RZ, RZ, 0x20fd8164 ;  /* 0x20fd8164ff167424 */ /* 0x000fe200078e00ff */
[----:B------:R-:W-:Y:S01]  /*2c40*/  UMOV UR8, 0x9999999a ;  /* 0x9999999a00087882 */ /* 0x000fe20000000000 */
[----:B------:R-:W-:Y:S01]  /*2c50*/  UMOV UR9, 0x3fb99999 ;  /* 0x3fb9999900097882 */ /* 0x000fe20000000000 */
[----:B------:R-:W-:-:S02]  /*2c60*/  FSEL R23, -R23, 0.11223486810922622681, !P0 ;  /* 0x3de5db6517177808 */ /* 0x000fc40004000100 */
[----:B------:R-:W-:-:S06]  /*2c70*/  FSEL R22, R22, -8.06006814911005101289e+34, !P0 ;  /* 0xf9785eba16167808 */ /* 0x000fcc0004000000 */
[----:B--2---:R-:W-:-:S08]  /*2c80*/  DFMA R8, R24, R22, R8 ;  /* 0x000000161808722b */ /* 0x004fd00000000008 */
[----:B------:R-:W-:Y:S01]  /*2c90*/  DFMA R8, R24, R8, R10 ;  /* 0x000000081808722b */ /* 0x000fe2000000000a */
[----:B------:R-:W-:-:S04]  /*2ca0*/  SHF.R.U32.HI R10, RZ, 0x2, R5 ;  /* 0x00000002ff0a7819 */ /* 0x000fc80000011605 */
[----:B------:R-:W-:Y:S01]  /*2cb0*/  LOP3.LUT R10, R10, R5, RZ, 0x3c, !PT ;  /* 0x000000050a0a7212 */ /* 0x000fe200078e3cff */
[----:B------:R-:W-:Y:S02]  /*2cc0*/  IMAD.SHL.U32 R5, R3, 0x10, RZ ;  /* 0x0000001003057824 */ /* 0x000fe400078e00ff */
[----:B---3--:R-:W-:Y:S01]  /*2cd0*/  DFMA R8, R24, R8, R12 ;  /* 0x000000081808722b */ /* 0x008fe2000000000c */
[----:B------:R-:W-:Y:S01]  /*2ce0*/  SHF.R.U32.HI R13, RZ, 0x2, R2 ;  /* 0x00000002ff0d7819 */ /* 0x000fe20000011602 */
[----:B------:R-:W-:-:S03]  /*2cf0*/  IMAD.SHL.U32 R11, R10, 0x2, RZ ;  /* 0x000000020a0b7824 */ /* 0x000fc600078e00ff */
[----:B------:R-:W-:-:S03]  /*2d00*/  LOP3.LUT R13, R13, R2, RZ, 0x3c, !PT ;  /* 0x000000020d0d7212 */ /* 0x000fc600078e3cff */
[C---:B------:R-:W-:Y:S01]  /*2d10*/  DFMA R8, R24.reuse, R8, R14 ;  /* 0x000000081808722b */ /* 0x040fe2000000000e */
[----:B------:R-:W-:Y:S01]  /*2d20*/  LOP3.LUT R10, R10, R11, R5, 0x96, !PT ;  /* 0x0000000b0a0a7212 */ /* 0x000fe200078e9605 */
[----:B------:R-:W-:Y:S02]  /*2d30*/  IMAD.MOV.U32 R14, RZ, RZ, 0x0 ;  /* 0x00000000ff0e7424 */ /* 0x000fe400078e00ff */
[----:B------:R-:W-:Y:S01]  /*2d40*/  IMAD.MOV.U32 R15, RZ, RZ, 0x3ca00000 ;  /* 0x3ca00000ff0f7424 */ /* 0x000fe200078e00ff */
[----:B------:R-:W-:Y:S01]  /*2d50*/  LOP3.LUT R5, R10, R3, RZ, 0x3c, !PT ;  /* 0x000000030a057212 */ /* 0x000fe200078e3cff */
[----:B------:R-:W-:Y:S02]  /*2d60*/  IMAD.SHL.U32 R3, R13, 0x2, RZ ;  /* 0x000000020d037824 */ /* 0x000fe400078e00ff */
[----:B----4-:R-:W-:Y:S02]  /*2d70*/  DFMA R8, R24, R8, R16 ;  /* 0x000000081808722b */ /* 0x010fe40000000010 */
[----:B------:R-:W-:-:S05]  /*2d80*/  IMAD.SHL.U32 R2, R5, 0x10, RZ ;  /* 0x0000001005027824 */ /* 0x000fca00078e00ff */
[----:B------:R-:W-:Y:S01]  /*2d90*/  LOP3.LUT R2, R13, R3, R2, 0x96, !PT ;  /* 0x000000030d027212 */ /* 0x000fe200078e9602 */
[----:B------:R-:W-:-:S03]  /*2da0*/  DFMA R8, R24, R8, R18 ;  /* 0x000000081808722b */ /* 0x000fc60000000012 */
[----:B------:R-:W-:Y:S02]  /*2db0*/  LOP3.LUT R3, R2, R5, RZ, 0x3c, !PT ;  /* 0x0000000502037212 */ /* 0x000fe400078e3cff */
[C---:B------:R-:W-:Y:S02]  /*2dc0*/  IADD3 R5, PT, PT, R0.reuse, 0x10974f, R5 ;  /* 0x0010974f00057810 */ /* 0x040fe40007ffe005 */
[----:B------:R-:W-:Y:S01]  /*2dd0*/  IADD3 R3, PT, PT, R0, 0x161f14, R3 ;  /* 0x00161f1400037810 */ /* 0x000fe20007ffe003 */
[----:B------:R-:W-:Y:S02]  /*2de0*/  DFMA R26, R8, R26, R26 ;  /* 0x0000001a081a722b */ /* 0x000fe4000000001a */
[----:B------:R-:W-:Y:S02]  /*2df0*/  DFMA R8, R24, R8, 1 ;  /* 0x3ff000001808742b */ /* 0x000fe40000000008 */
[----:B------:R-:W-:-:S04]  /*2e00*/  IMAD.WIDE.U32 R2, R3, 0x200000, RZ ;  /* 0x0020000003027825 */ /* 0x000fc800078e00ff */
[----:B------:R-:W-:Y:S01]  /*2e10*/  IMAD.MOV.U32 R13, RZ, RZ, R3 ;  /* 0x000000ffff0d7224 */ /* 0x000fe200078e0003 */
[----:B------:R-:W-:-:S03]  /*2e20*/  LOP3.LUT R12, R2, R5, RZ, 0x3c, !PT ;  /* 0x00000005020c7212 */ /* 0x000fc600078e3cff */
[----:B------:R-:W-:Y:S02]  /*2e30*/  FSEL R10, R8, R26, !P0 ;  /* 0x0000001a080a7208 */ /* 0x000fe40004000000 */
[----:B------:R-:W-:Y:S02]  /*2e40*/  FSEL R11, R9, R27, !P0 ;  /* 0x0000001b090b7208 */ /* 0x000fe40004000000 */
[----:B------:R-:W1:Y:S01]  /*2e50*/  I2F.F64.U64 R8, R12 ;  /* 0x0000000c00087312 */ /* 0x000e620000301800 */
[----:B------:R-:W-:-:S03]  /*2e60*/  LOP3.LUT P0, RZ, R7, 0x2, RZ, 0xc0, !PT ;  /* 0x0000000207ff7812 */ /* 0x000fc6000780c0ff */
[----:B------:R-:W-:-:S10]  /*2e70*/  DADD R2, RZ, -R10 ;  /* 0x00000000ff027229 */ /* 0x000fd4000000080a */
[----:B------:R-:W-:Y:S01]  /*2e80*/  FSEL R2, R10, R2, !P0 ;  /* 0x000000020a027208 */ /* 0x000fe20004000000 */
[----:B-1----:R-:W-:Y:S01]  /*2e90*/  DFMA R8, R8, R14, 5.5511151231257827021e-17 ;  /* 0x3c9000000808742b */ /* 0x002fe2000000000e */
[----:B------:R-:W-:Y:S02]  /*2ea0*/  FSEL R3, R11, R3, !P0 ;  /* 0x000000030b037208 */ /* 0x000fe40004000000 */
[----:B0-----:R-:W-:-:S04]  /*2eb0*/  IADD3 R4, P0, PT, R4, UR4, RZ ;  /* 0x0000000404047c10 */ /* 0x001fc8000ff1e0ff */
[----:B------:R-:W-:Y:S01]  /*2ec0*/  DFMA R20, R2, 5, R20 ;  /* 0x401400000214782b */ /* 0x000fe20000000014 */
[----:B------:R-:W-:-:S07]  /*2ed0*/  IADD3.X R5, PT, PT, R6, UR5, RZ, P0, !PT ;  /* 0x0000000506057c10 */ /* 0x000fce00087fe4ff */
[----:B------:R-:W-:-:S07]  /*2ee0*/  DFMA R8, R8, UR8, R20 ;  /* 0x0000000808087c2b */ /* 0x000fce0008000014 */
[----:B------:R-:W-:Y:S01]  /*2ef0*/  STG.E.64 desc[UR6][R4.64], R8 ;  /* 0x0000000804007986 */ /* 0x000fe2000c101b06 */
[----:B------:R-:W-:Y:S05]  /*2f00*/  EXIT ;  /* 0x000000000000794d */ /* 0x000fea0003800000 */
        .type           $_Z20generate_data_kernelPdS_iy$__internal_trig_reduction_slowpathd,@function
        .size           $_Z20generate_data_kernelPdS_iy$__internal_trig_reduction_slowpathd,(.L_x_34 - $_Z20generate_data_kernelPdS_iy$__internal_trig_reduction_slowpathd)
$_Z20generate_data_kernelPdS_iy$__internal_trig_reduction_slowpathd:
[--C-:B------:R-:W-:Y:S01]  /*2f10*/  SHF.R.U32.HI R7, RZ, 0x14, R11.reuse ;  /* 0x00000014ff077819 */ /* 0x100fe2000001160b */
[----:B------:R-:W-:Y:S02]  /*2f20*/  IMAD.MOV.U32 R16, RZ, RZ, R10 ;  /* 0x000000ffff107224 */ /* 0x000fe400078e000a */
[----:B------:R-:W-:Y:S01]  /*2f30*/  IMAD.MOV.U32 R17, RZ, RZ, R11 ;  /* 0x000000ffff117224 */ /* 0x000fe200078e000b */
[----:B------:R-:W-:Y:S01]  /*2f40*/  LOP3.LUT R9, R7, 0x7ff, RZ, 0xc0, !PT ;  /* 0x000007ff07097812 */ /* 0x000fe200078ec0ff */
[----:B------:R-:W-:-:S03]  /*2f50*/  IMAD.MOV.U32 R12, RZ, RZ, RZ ;  /* 0x000000ffff0c7224 */ /* 0x000fc600078e00ff */
[----:B------:R-:W-:-:S13]  /*2f60*/  ISETP.NE.AND P0, PT, R9, 0x7ff, PT ;  /* 0x000007ff0900780c */ /* 0x000fda0003f05270 */
[----:B------:R-:W-:Y:S05]  /*2f70*/  @!P0 BRA `(.L_x_16) ;  /* 0x0000000800488947 */ /* 0x000fea0003800000 */
[----:B------:R-:W-:Y:S01]  /*2f80*/  VIADD R10, R9, 0xfffffc00 ;  /* 0xfffffc00090a7836 */ /* 0x000fe20000000000 */
[----:B------:R-:W-:Y:S01]  /*2f90*/  BSSY.RECONVERGENT B1, `(.L_x_17) ;  /* 0x000002f000017945 */ /* 0x000fe20003800200 */
[----:B------:R-:W-:Y:S01]  /*2fa0*/  VIADD R18, R1, 0x30 ;  /* 0x0000003001127836 */ /* 0x000fe20000000000 */
[----:B------:R-:W-:Y:S02]  /*2fb0*/  CS2R R14, SRZ ;  /* 0x00000000000e7805 */ /* 0x000fe4000001ff00 */
[----:B------:R-:W-:Y:S02]  /*2fc0*/  SHF.R.U32.HI R9, RZ, 0x6, R10 ;  /* 0x00000006ff097819 */ /* 0x000fe4000001160a */
[----:B------:R-:W-:Y:S02]  /*2fd0*/  ISETP.GE.U32.AND P0, PT, R10, 0x80, PT ;  /* 0x000000800a00780c */ /* 0x000fe40003f06070 */
[C---:B------:R-:W-:Y:S02]  /*2fe0*/  IADD3 R10, PT, PT, -R9.reuse, 0x13, RZ ;  /* 0x00000013090a7810 */ /* 0x040fe40007ffe1ff */
[----:B------:R-:W-:-:S02]  /*2ff0*/  IADD3 R27, PT, PT, -R9, 0xf, RZ ;  /* 0x0000000f091b7810 */ /* 0x000fc40007ffe1ff */
[----:B------:R-:W-:-:S04]  /*3000*/  SEL R10, R10, 0x12, P0 ;  /* 0x000000120a0a7807 */ /* 0x000fc80000000000 */
[----:B------:R-:W-:-:S13]  /*3010*/  ISETP.GE.AND P0, PT, R27, R10, PT ;  /* 0x0000000a1b00720c */ /* 0x000fda0003f06270 */
[----:B------:R-:W-:Y:S05]  /*3020*/  @P0 BRA `(.L_x_18) ;  /* 0x0000000000940947 */ /* 0x000fea0003800000 */
[----:B------:R-:W0:Y:S01]  /*3030*/  LDC.64 R12, c[0x0][0x358] ;  /* 0x0000d600ff0c7b82 */ /* 0x000e220000000a00 */
[C---:B------:R-:W-:Y:S01]  /*3040*/  SHF.L.U64.HI R19, R16.reuse, 0xb, R17 ;  /* 0x0000000b10137819 */ /* 0x040fe20000010211 */
[----:B------:R-:W-:Y:S01]  /*3050*/  BSSY.RECONVERGENT B2, `(.L_x_19) ;  /* 0x0000021000027945 */ /* 0x000fe20003800200 */
[----:B------:R-:W-:Y:S01]  /*3060*/  IMAD.SHL.U32 R23, R16, 0x800, RZ ;  /* 0x0000080010177824 */ /* 0x000fe200078e00ff */
[----:B------:R-:W-:Y:S01]  /*3070*/  IADD3 R22, PT, PT, RZ, -R9, -R10 ;  /* 0x80000009ff167210 */ /* 0x000fe20007ffe80a */
[----:B------:R-:W-:Y:S01]  /*3080*/  IMAD.MOV.U32 R25, RZ, RZ, RZ ;  /* 0x000000ffff197224 */ /* 0x000fe200078e00ff */
[----:B------:R-:W-:Y:S02]  /*3090*/  CS2R R14, SRZ ;  /* 0x00000000000e7805 */ /* 0x000fe4000001ff00 */
[----:B------:R-:W-:-:S07]  /*30a0*/  LOP3.LUT R19, R19, 0x80000000, RZ, 0xfc, !PT ;  /* 0x8000000013137812 */ /* 0x000fce00078efcff */
.L_x_20:
[----:B------:R-:W1:Y:S01]  /*30b0*/  LDC.64 R16, c[0x4][0x1a8] ;  /* 0x01006a00ff107b82 */ /* 0x000e620000000a00 */
[----:B0-----:R-:W-:Y:S02]  /*30c0*/  R2UR UR4, R12 ;  /* 0x000000000c0472ca */ /* 0x001fe400000e0000 */
[----:B------:R-:W-:Y:S01]  /*30d0*/  R2UR UR5, R13 ;  /* 0x000000000d0572ca */ /* 0x000fe200000e0000 */
[----:B-1----:R-:W-:-:S12]  /*30e0*/  IMAD.WIDE R16, R27, 0x8, R16 ;  /* 0x000000081b107825 */ /* 0x002fd800078e0210 */
[----:B------:R-:W2:Y:S01]  /*30f0*/  LDG.E.64.CONSTANT R16, desc[UR4][R16.64] ;  /* 0x0000000410107981 */ /* 0x000ea2000c1e9b00 */
[----:B------:R-:W-:Y:S02]  /*3100*/  VIADD R22, R22, 0x1 ;  /* 0x0000000116167836 */ /* 0x000fe40000000000 */
[----:B------:R-:W-:Y:S02]  /*3110*/  VIADD R27, R27, 0x1 ;  /* 0x000000011b1b7836 */ /* 0x000fe40000000000 */
[----:B--2---:R-:W-:-:S04]  /*3120*/  IMAD.WIDE.U32 R14, P2, R16, R23, R14 ;  /* 0x00000017100e7225 */ /* 0x004fc8000784000e */
[----:B------:R-:W-:Y:S02]  /*3130*/  IMAD R29, R16, R19, RZ ;  /* 0x00000013101d7224 */ /* 0x000fe400078e02ff */
[CC--:B------:R-:W-:Y:S02]  /*3140*/  IMAD R24, R17.reuse, R23.reuse, RZ ;  /* 0x0000001711187224 */ /* 0x0c0fe400078e02ff */
[----:B------:R-:W-:Y:S01]  /*3150*/  IMAD.HI.U32 R26, R17, R23, RZ ;  /* 0x00000017111a7227 */ /* 0x000fe200078e00ff */
[----:B------:R-:W-:-:S03]  /*3160*/  IADD3 R15, P0, PT, R29, R15, RZ ;  /* 0x0000000f1d0f7210 */ /* 0x000fc60007f1e0ff */
[----:B------:R-:W-:Y:S01]  /*3170*/  IMAD R29, R25, 0x8, R18 ;  /* 0x00000008191d7824 */ /* 0x000fe200078e0212 */
[----:B------:R-:W-:Y:S01]  /*3180*/  IADD3 R15, P1, PT, R24, R15, RZ ;  /* 0x0000000f180f7210 */ /* 0x000fe20007f3e0ff */
[----:B------:R-:W-:-:S04]  /*3190*/  IMAD.HI.U32 R24, R16, R19, RZ ;  /* 0x0000001310187227 */ /* 0x000fc800078e00ff */
[----:B------:R-:W-:Y:S01]  /*31a0*/  IMAD.X R16, RZ, RZ, R24, P2 ;  /* 0x000000ffff107224 */ /* 0x000fe200010e0618 */
[----:B------:R0:W-:Y:S01]  /*31b0*/  STL.64 [R29], R14 ;  /* 0x0000000e1d007387 */ /* 0x0001e20000100a00 */
[----:B------:R-:W-:-:S03]  /*31c0*/  IMAD.HI.U32 R24, R17, R19, RZ ;  /* 0x0000001311187227 */ /* 0x000fc600078e00ff */
[----:B------:R-:W-:Y:S01]  /*31d0*/  IADD3.X R16, P0, PT, R26, R16, RZ, P0, !PT ;  /* 0x000000101a107210 */ /* 0x000fe2000071e4ff */
[----:B------:R-:W-:Y:S02]  /*31e0*/  IMAD R17, R17, R19, RZ ;  /* 0x0000001311117224 */ /* 0x000fe400078e02ff */
[----:B------:R-:W-:-:S03]  /*31f0*/  VIADD R25, R25, 0x1 ;  /* 0x0000000119197836 */ /* 0x000fc60000000000 */
[----:B------:R-:W-:Y:S01]  /*3200*/  IADD3.X R17, P1, PT, R17, R16, RZ, P1, !PT ;  /* 0x0000001011117210 */ /* 0x000fe20000f3e4ff */
[----:B------:R-:W-:Y:S01]  /*3210*/  IMAD.X R16, RZ, RZ, R24, P0 ;  /* 0x000000ffff107224 */ /* 0x000fe200000e0618 */
[----:B------:R-:W-:-:S03]  /*3220*/  ISETP.NE.AND P0, PT, R22, -0xf, PT ;  /* 0xfffffff11600780c */ /* 0x000fc60003f05270 */
[----:B0-----:R-:W-:Y:S02]  /*3230*/  IMAD.X R15, RZ, RZ, R16, P1 ;  /* 0x000000ffff0f7224 */ /* 0x001fe400008e0610 */
[----:B------:R-:W-:-:S08]  /*3240*/  IMAD.MOV.U32 R14, RZ, RZ, R17 ;  /* 0x000000ffff0e7224 */ /* 0x000fd000078e0011 */
[----:B------:R-:W-:Y:S05]  /*3250*/  @P0 BRA `(.L_x_20) ;  /* 0xfffffffc00940947 */ /* 0x000fea000383ffff */
[----:B------:R-:W-:Y:S05]  /*3260*/  BSYNC.RECONVERGENT B2 ;  /* 0x0000000000027941 */ /* 0x000fea0003800200 */
.L_x_19:
[----:B------:R-:W-:-:S07]  /*3270*/  IMAD.MOV.U32 R27, RZ, RZ, R10 ;  /* 0x000000ffff1b7224 */ /* 0x000fce00078e000a */
.L_x_18:
[----:B------:R-:W-:Y:S05]  /*3280*/  BSYNC.RECONVERGENT B1 ;  /* 0x0000000000017941 */ /* 0x000fea0003800200 */
.L_x_17:
[----:B------:R-:W-:Y:S01]  /*3290*/  LOP3.LUT P0, R23, R7, 0x3f, RZ, 0xc0, !PT ;  /* 0x0000003f07177812 */ /* 0x000fe2000780c0ff */
[----:B------:R-:W-:-:S04]  /*32a0*/  IMAD.IADD R9, R9, 0x1, R27 ;  /* 0x0000000109097824 */ /* 0x000fc800078e021b */
[----:B------:R-:W-:-:S05]  /*32b0*/  IMAD.U32 R9, R9, 0x8, R18 ;  /* 0x0000000809097824 */ /* 0x000fca00078e0012 */
[----:B------:R0:W-:Y:S04]  /*32c0*/  STL.64 [R9+-0x78], R14 ;  /* 0xffff880e09007387 */ /* 0x0001e80000100a00 */
[----:B------:R-:W2:Y:S04]  /*32d0*/  @P0 LDL.64 R18, [R1+0x38] ;  /* 0x0000380001120983 */ /* 0x000ea80000100a00 */
[----:B------:R-:W3:Y:S04]  /*32e0*/  LDL.64 R16, [R1+0x40] ;  /* 0x0000400001107983 */ /* 0x000ee80000100a00 */
[----:B------:R-:W4:Y:S01]  /*32f0*/  LDL.64 R12, [R1+0x48] ;  /* 0x00004800010c7983 */ /* 0x000f220000100a00 */
[----:B------:R-:W-:Y:S01]  /*3300*/  @P0 LOP3.LUT R7, R23, 0x3f, RZ, 0x3c, !PT ;  /* 0x0000003f17070812 */ /* 0x000fe200078e3cff */
[----:B------:R-:W-:Y:S01]  /*3310*/  BSSY.RECONVERGENT B1, `(.L_x_21) ;  /* 0x0000034000017945 */ /* 0x000fe20003800200 */
[----:B--2---:R-:W-:-:S02]  /*3320*/  @P0 SHF.R.U64 R10, R18, 0x1, R19 ;  /* 0x00000001120a0819 */ /* 0x004fc40000001213 */
[----:B------:R-:W-:Y:S02]  /*3330*/  @P0 SHF.R.U32.HI R18, RZ, 0x1, R19 ;  /* 0x00000001ff120819 */ /* 0x000fe40000011613 */
[----:B---3--:R-:W-:Y:S02]  /*3340*/  @P0 SHF.L.U32 R22, R16, R23, RZ ;  /* 0x0000001710160219 */ /* 0x008fe400000006ff */
[----:B0-----:R-:W-:Y:S02]  /*3350*/  @P0 SHF.R.U64 R9, R10, R7, R18 ;  /* 0x000000070a090219 */ /* 0x001fe40000001212 */
[--C-:B------:R-:W-:Y:S02]  /*3360*/  @P0 SHF.R.U32.HI R26, RZ, 0x1, R17.reuse ;  /* 0x00000001ff1a0819 */ /* 0x100fe40000011611 */
[C-C-:B------:R-:W-:Y:S02]  /*3370*/  @P0 SHF.R.U64 R24, R16.reuse, 0x1, R17.reuse ;  /* 0x0000000110180819 */ /* 0x140fe40000001211 */
[----:B------:R-:W-:-:S02]  /*3380*/  @P0 SHF.L.U64.HI R19, R16, R23, R17 ;  /* 0x0000001710130219 */ /* 0x000fc40000010211 */
[----:B------:R-:W-:Y:S02]  /*3390*/  @P0 SHF.R.U32.HI R10, RZ, R7, R18 ;  /* 0x00000007ff0a0219 */ /* 0x000fe40000011612 */
[----:B------:R-:W-:Y:S02]  /*33a0*/  @P0 LOP3.LUT R16, R22, R9, RZ, 0xfc, !PT ;  /* 0x0000000916100212 */ /* 0x000fe400078efcff */
[----:B----4-:R-:W-:Y:S02]  /*33b0*/  @P0 SHF.L.U32 R14, R12, R23, RZ ;  /* 0x000000170c0e0219 */ /* 0x010fe400000006ff */
[----:B------:R-:W-:Y:S01]  /*33c0*/  @P0 SHF.R.U64 R15, R24, R7, R26 ;  /* 0x00000007180f0219 */ /* 0x000fe2000000121a */
[----:B------:R-:W-:Y:S01]  /*33d0*/  IMAD.SHL.U32 R9, R16, 0x4, RZ ;  /* 0x0000000410097824 */ /* 0x000fe200078e00ff */
[----:B------:R-:W-:Y:S02]  /*33e0*/  @P0 LOP3.LUT R17, R19, R10, RZ, 0xfc, !PT ;  /* 0x0000000a13110212 */ /* 0x000fe400078efcff */
[----:B------:R-:W-:-:S02]  /*33f0*/  @P0 SHF.L.U64.HI R10, R12, R23, R13 ;  /* 0x000000170c0a0219 */ /* 0x000fc4000001020d */
[----:B------:R-:W-:Y:S02]  /*3400*/  @P0 SHF.R.U32.HI R7, RZ, R7, R26 ;  /* 0x00000007ff070219 */ /* 0x000fe4000001161a */
[----:B------:R-:W-:Y:S02]  /*3410*/  @P0 LOP3.LUT R12, R14, R15, RZ, 0xfc, !PT ;  /* 0x0000000f0e0c0212 */ /* 0x000fe400078efcff */
[----:B------:R-:W-:Y:S02]  /*3420*/  SHF.L.U64.HI R16, R16, 0x2, R17 ;  /* 0x0000000210107819 */ /* 0x000fe40000010211 */
[----:B------:R-:W-:Y:S02]  /*3430*/  @P0 LOP3.LUT R13, R10, R7, RZ, 0xfc, !PT ;  /* 0x000000070a0d0212 */ /* 0x000fe400078efcff */
[----:B------:R-:W-:Y:S02]  /*3440*/  SHF.L.W.U32.HI R17, R17, 0x2, R12 ;  /* 0x0000000211117819 */ /* 0x000fe40000010e0c */
[----:B------:R-:W-:-:S02]  /*3450*/  IADD3 RZ, P0, PT, RZ, -R9, RZ ;  /* 0x80000009ffff7210 */ /* 0x000fc40007f1e0ff */
[----:B------:R-:W-:Y:S02]  /*3460*/  LOP3.LUT R7, RZ, R16, RZ, 0x33, !PT ;  /* 0x00000010ff077212 */ /* 0x000fe400078e33ff */
[----:B------:R-:W-:Y:S02]  /*3470*/  SHF.L.W.U32.HI R12, R12, 0x2, R13 ;  /* 0x000000020c0c7819 */ /* 0x000fe40000010e0d */
[----:B------:R-:W-:Y:S02]  /*3480*/  LOP3.LUT R10, RZ, R17, RZ, 0x33, !PT ;  /* 0x00000011ff0a7212 */ /* 0x000fe400078e33ff */
[----:B------:R-:W-:Y:S02]  /*3490*/  IADD3.X R15, P0, PT, RZ, R7, RZ, P0, !PT ;  /* 0x00000007ff0f7210 */ /* 0x000fe4000071e4ff */
[----:B------:R-:W-:Y:S02]  /*34a0*/  LOP3.LUT R7, RZ, R12, RZ, 0x33, !PT ;  /* 0x0000000cff077212 */ /* 0x000fe400078e33ff */
[----:B------:R-:W-:-:S02]  /*34b0*/  IADD3.X R10, P1, PT, RZ, R10, RZ, P0, !PT ;  /* 0x0000000aff0a7210 */ /* 0x000fc4000073e4ff */
[----:B------:R-:W-:-:S03]  /*34c0*/  ISETP.GT.U32.AND P2, PT, R17, -0x1, PT ;  /* 0xffffffff1100780c */ /* 0x000fc60003f44070 */
[----:B------:R-:W-:Y:S01]  /*34d0*/  IMAD.X R7, RZ, RZ, R7, P1 ;  /* 0x000000ffff077224 */ /* 0x000fe200008e0607 */
[----:B------:R-:W-:-:S04]  /*34e0*/  ISETP.GT.AND.EX P0, PT, R12, -0x1, PT, P2 ;  /* 0xffffffff0c00780c */ /* 0x000fc80003f04320 */
[----:B------:R-:W-:Y:S02]  /*34f0*/  SEL R7, R12, R7, P0 ;  /* 0x000000070c077207 */ /* 0x000fe40000000000 */
[----:B------:R-:W-:Y:S02]  /*3500*/  SEL R18, R17, R10, P0 ;  /* 0x0000000a11127207 */ /* 0x000fe40000000000 */
[----:B------:R-:W-:Y:S02]  /*3510*/  ISETP.NE.U32.AND P1, PT, R7, RZ, PT ;  /* 0x000000ff0700720c */ /* 0x000fe40003f25070 */
[----:B------:R-:W-:Y:S02]  /*3520*/  SEL R16, R16, R15, P0 ;  /* 0x0000000f10107207 */ /* 0x000fe40000000000 */
[----:B------:R-:W-:Y:S01]  /*3530*/  SEL R14, R18, R7, !P1 ;  /* 0x00000007120e7207 */ /* 0x000fe20004800000 */
[----:B------:R-:W-:-:S05]  /*3540*/  @!P0 IMAD.MOV R9, RZ, RZ, -R9 ;  /* 0x000000ffff098224 */ /* 0x000fca00078e0a09 */
[----:B------:R-:W0:Y:S02]  /*3550*/  FLO.U32 R14, R14 ;  /* 0x0000000e000e7300 */ /* 0x000e2400000e0000 */
[C---:B0-----:R-:W-:Y:S02]  /*3560*/  IADD3 R17, PT, PT, -R14.reuse, 0x1f, RZ ;  /* 0x0000001f0e117810 */ /* 0x041fe40007ffe1ff */
[----:B------:R-:W-:-:S03]  /*3570*/  IADD3 R10, PT, PT, -R14, 0x3f, RZ ;  /* 0x0000003f0e0a7810 */ /* 0x000fc60007ffe1ff */
[----:B------:R-:W-:-:S05]  /*3580*/  @P1 IMAD.MOV R10, RZ, RZ, R17 ;  /* 0x000000ffff0a1224 */ /* 0x000fca00078e0211 */
[----:B------:R-:W-:-:S13]  /*3590*/  ISETP.NE.AND P1, PT, R10, RZ, PT ;  /* 0x000000ff0a00720c */ /* 0x000fda0003f25270 */
[----:B------:R-:W-:Y:S05]  /*35a0*/  @!P1 BRA `(.L_x_22) ;  /* 0x0000000000289947 */ /* 0x000fea0003800000 */
[--C-:B------:R-:W-:Y:S02]  /*35b0*/  SHF.R.U64 R15, R9, 0x1, R16.reuse ;  /* 0x00000001090f7819 */ /* 0x100fe40000001210 */
[C---:B------:R-:W-:Y:S02]  /*35c0*/  LOP3.LUT R9, R10.reuse, 0x3f, RZ, 0xc0, !PT ;  /* 0x0000003f0a097812 */ /* 0x040fe400078ec0ff */
[----:B------:R-:W-:Y:S02]  /*35d0*/  SHF.R.U32.HI R17, RZ, 0x1, R16 ;  /* 0x00000001ff117819 */ /* 0x000fe40000011610 */
[----:B------:R-:W-:Y:S02]  /*35e0*/  LOP3.LUT R14, R10, 0x3f, RZ, 0xc, !PT ;  /* 0x0000003f0a0e7812 */ /* 0x000fe400078e0cff */
[CC--:B------:R-:W-:Y:S02]  /*35f0*/  SHF.L.U64.HI R16, R18.reuse, R9.reuse, R7 ;  /* 0x0000000912107219 */ /* 0x0c0fe40000010207 */
[----:B------:R-:W-:-:S02]  /*3600*/  SHF.L.U32 R9, R18, R9, RZ ;  /* 0x0000000912097219 */ /* 0x000fc400000006ff */
[-CC-:B------:R-:W-:Y:S02]  /*3610*/  SHF.R.U64 R18, R15, R14.reuse, R17.reuse ;  /* 0x0000000e0f127219 */ /* 0x180fe40000001211 */
[----:B------:R-:W-:Y:S02]  /*3620*/  SHF.R.U32.HI R7, RZ, R14, R17 ;  /* 0x0000000eff077219 */ /* 0x000fe40000011611 */
[----:B------:R-:W-:Y:S02]  /*3630*/  LOP3.LUT R18, R9, R18, RZ, 0xfc, !PT ;  /* 0x0000001209127212 */ /* 0x000fe400078efcff */
[----:B------:R-:W-:-:S07]  /*3640*/  LOP3.LUT R7, R16, R7, RZ, 0xfc, !PT ;  /* 0x0000000710077212 */ /* 0x000fce00078efcff */
.L_x_22:
[----:B------:R-:W-:Y:S05]  /*3650*/  BSYNC.RECONVERGENT B1 ;  /* 0x0000000000017941 */ /* 0x000fea0003800200 */
.L_x_21:
[----:B------:R-:W-:Y:S01]  /*3660*/  IMAD.WIDE.U32 R16, R18, 0x2168c235, RZ ;  /* 0x2168c23512107825 */ /* 0x000fe200078e00ff */
[----:B------:R-:W-:-:S03]  /*3670*/  SHF.R.U32.HI R13, RZ, 0x1e, R13 ;  /* 0x0000001eff0d7819 */ /* 0x000fc6000001160d */
[----:B------:R-:W-:Y:S01]  /*3680*/  IMAD.MOV.U32 R14, RZ, RZ, R17 ;  /* 0x000000ffff0e7224 */ /* 0x000fe200078e0011 */
[----:B------:R-:W-:Y:S01]  /*3690*/  IADD3 RZ, P1, PT, R16, R16, RZ ;  /* 0x0000001010ff7210 */ /* 0x000fe20007f3e0ff */
[----:B------:R-:W-:Y:S01]  /*36a0*/  IMAD.MOV.U32 R15, RZ, RZ, RZ ;  /* 0x000000ffff0f7224 */ /* 0x000fe200078e00ff */
[----:B------:R-:W-:Y:S01]  /*36b0*/  LEA.HI R12, R12, R13, RZ, 0x1 ;  /* 0x0000000d0c0c7211 */ /* 0x000fe200078f08ff */
[----:B------:R-:W-:-:S04]  /*36c0*/  IMAD.HI.U32 R9, R7, -0x36f0255e, RZ ;  /* 0xc90fdaa207097827 */ /* 0x000fc800078e00ff */
[----:B------:R-:W-:-:S04]  /*36d0*/  IMAD.WIDE.U32 R14, R18, -0x36f0255e, R14 ;  /* 0xc90fdaa2120e7825 */ /* 0x000fc800078e000e */
[C---:B------:R-:W-:Y:S02]  /*36e0*/  IMAD R17, R7.reuse, -0x36f0255e, RZ ;  /* 0xc90fdaa207117824 */ /* 0x040fe400078e02ff */
[----:B------:R-:W-:-:S04]  /*36f0*/  IMAD.WIDE.U32 R14, P2, R7, 0x2168c235, R14 ;  /* 0x2168c235070e7825 */ /* 0x000fc8000784000e */
[----:B------:R-:W-:Y:S01]  /*3700*/  IMAD.X R7, RZ, RZ, R9, P2 ;  /* 0x000000ffff077224 */ /* 0x000fe200010e0609 */
[----:B------:R-:W-:Y:S02]  /*3710*/  IADD3 R9, P2, PT, R17, R15, RZ ;  /* 0x0000000f11097210 */ /* 0x000fe40007f5e0ff */
[----:B------:R-:W-:Y:S02]  /*3720*/  IADD3.X RZ, P1, PT, R14, R14, RZ, P1, !PT ;  /* 0x0000000e0eff7210 */ /* 0x000fe40000f3e4ff */
[C---:B------:R-:W-:Y:S01]  /*3730*/  ISETP.GT.U32.AND P3, PT, R9.reuse, RZ, PT ;  /* 0x000000ff0900720c */ /* 0x040fe20003f64070 */
[----:B------:R-:W-:Y:S01]  /*3740*/  IMAD.X R7, RZ, RZ, R7, P2 ;  /* 0x000000ffff077224 */ /* 0x000fe200010e0607 */
[----:B------:R-:W-:-:S04]  /*3750*/  IADD3.X R14, P2, PT, R9, R9, RZ, P1, !PT ;  /* 0x00000009090e7210 */ /* 0x000fc80000f5e4ff */
[C---:B------:R-:W-:Y:S01]  /*3760*/  ISETP.GT.AND.EX P1, PT, R7.reuse, RZ, PT, P3 ;  /* 0x000000ff0700720c */ /* 0x040fe20003f24330 */
[----:B------:R-:W-:-:S03]  /*3770*/  IMAD.X R16, R7, 0x1, R7, P2 ;  /* 0x0000000107107824 */ /* 0x000fc600010e0607 */
[----:B------:R-:W-:Y:S02]  /*3780*/  SEL R14, R14, R9, P1 ;  /* 0x000000090e0e7207 */ /* 0x000fe40000800000 */
[----:B------:R-:W-:Y:S02]  /*3790*/  SEL R7, R16, R7, P1 ;  /* 0x0000000710077207 */ /* 0x000fe40000800000 */
[----:B------:R-:W-:Y:S02]  /*37a0*/  IADD3 R16, P2, PT, R14, 0x1, RZ ;  /* 0x000000010e107810 */ /* 0x000fe40007f5e0ff */
[----:B------:R-:W-:Y:S02]  /*37b0*/  SEL R9, RZ, 0xffffffff, !P1 ;  /* 0xffffffffff097807 */ /* 0x000fe40004800000 */
[----:B------:R-:W-:Y:S01]  /*37c0*/  LOP3.LUT P1, R11, R11, 0x80000000, RZ, 0xc0, !PT ;  /* 0x800000000b0b7812 */ /* 0x000fe2000782c0ff */
[----:B------:R-:W-:Y:S02]  /*37d0*/  IMAD.X R7, RZ, RZ, R7, P2 ;  /* 0x000000ffff077224 */ /* 0x000fe400010e0607 */
[----:B------:R-:W-:Y:S01]  /*37e0*/  IMAD.IADD R10, R9, 0x1, -R10 ;  /* 0x00000001090a7824 */ /* 0x000fe200078e0a0a */
[----:B------:R-:W-:-:S02]  /*37f0*/  @!P0 LOP3.LUT R11, R11, 0x80000000, RZ, 0x3c, !PT ;  /* 0x800000000b0b8812 */ /* 0x000fc400078e3cff */
[----:B------:R-:W-:Y:S01]  /*3800*/  SHF.R.U64 R16, R16, 0xa, R7 ;  /* 0x0000000a10107819 */ /* 0x000fe20000001207 */
[----:B------:R-:W-:-:S03]  /*3810*/  IMAD.SHL.U32 R10, R10, 0x100000, RZ ;  /* 0x001000000a0a7824 */ /* 0x000fc600078e00ff */
[----:B------:R-:W-:-:S03]  /*3820*/  IADD3 R16, P2, PT, R16, 0x1, RZ ;  /* 0x0000000110107810 */ /* 0x000fc60007f5e0ff */
[----:B------:R-:W-:Y:S01]  /*3830*/  @P1 IMAD.MOV R12, RZ, RZ, -R12 ;  /* 0x000000ffff0c1224 */ /* 0x000fe200078e0a0c */
[----:B------:R-:W-:-:S04]  /*3840*/  LEA.HI.X R7, R7, RZ, RZ, 0x16, P2 ;  /* 0x000000ff07077211 */ /* 0x000fc800010fb4ff */
[--C-:B------:R-:W-:Y:S02]  /*3850*/  SHF.R.U64 R16, R16, 0x1, R7.reuse ;  /* 0x0000000110107819 */ /* 0x100fe40000001207 */
[----:B------:R-:W-:Y:S02]  /*3860*/  SHF.R.U32.HI R7, RZ, 0x1, R7 ;  /* 0x00000001ff077819 */ /* 0x000fe40000011607 */
[----:B------:R-:W-:-:S04]  /*3870*/  IADD3 R16, P2, P3, RZ, RZ, R16 ;  /* 0x000000ffff107210 */ /* 0x000fc80007b5e010 */
[----:B------:R-:W-:-:S04]  /*3880*/  IADD3.X R10, PT, PT, R10, 0x3fe00000, R7, P2, P3 ;  /* 0x3fe000000a0a7810 */ /* 0x000fc800017e6407 */
[----:B------:R-:W-:-:S07]  /*3890*/  LOP3.LUT R17, R10, R11, RZ, 0xfc, !PT ;  /* 0x0000000b0a117212 */ /* 0x000fce00078efcff */
.L_x_16:
[----:B------:R-:W-:Y:S02]  /*38a0*/  IMAD.MOV.U32 R9, RZ, RZ, 0x0 ;  /* 0x00000000ff097424 */ /* 0x000fe400078e00ff */
[----:B------:R-:W-:Y:S02]  /*38b0*/  IMAD.MOV.U32 R7, RZ, RZ, R12 ;  /* 0x000000ffff077224 */ /* 0x000fe400078e000c */
[----:B------:R-:W-:Y:S05]  /*38c0*/  RET.REL.NODEC R8 `(_Z20generate_data_kernelPdS_iy) ;  /* 0xffffffc408cc7950 */ /* 0x000fea0003c3ffff */
.L_x_23:
        /* <DEDUP_REMOVED lines=11> */
.L_x_34:


//--------------------- .text._Z22gaussian_kernel_kernelPdS_S_iid --------------------------
	.section	.text._Z22gaussian_kernel_kernelPdS_S_iid,"ax",@progbits
	.align	128
        .global         _Z22gaussian_kernel_kernelPdS_S_iid
        .type           _Z22gaussian_kernel_kernelPdS_S_iid,@function
        .size           _Z22gaussian_kernel_kernelPdS_S_iid,(.L_x_35 - _Z22gaussian_kernel_kernelPdS_S_iid)
        .other          _Z22gaussian_kernel_kernelPdS_S_iid,@"STO_CUDA_ENTRY STV_DEFAULT"
_Z22gaussian_kernel_kernelPdS_S_iid:
.text._Z22gaussian_kernel_kernelPdS_S_iid:
[----:B------:R-:W-:Y:S01]  /*0000*/  LDC R1, c[0x0][0x37c] ;  /* 0x0000df00ff017b82 */ /* 0x000fe20000000800 */
[----:B------:R-:W0:Y:S07]  /*0010*/  S2R R3, SR_TID.Y ;  /* 0x0000000000037919 */ /* 0x000e2e0000002200 */
[----:B------:R-:W1:Y:S01]  /*0020*/  LDC R5, c[0x0][0x360] ;  /* 0x0000d800ff057b82 */ /* 0x000e620000000800 */
[----:B------:R-:W2:Y:S01]  /*0030*/  LDCU.64 UR6, c[0x0][0x398] ;  /* 0x00007300ff0677ac */ /* 0x000ea20008000a00 */
[----:B------:R-:W1:Y:S06]  /*0040*/  S2R R2, SR_TID.X ;  /* 0x0000000000027919 */ /* 0x000e6c0000002100 */
[----:B------:R-:W0:Y:S08]  /*0050*/  S2UR UR5, SR_CTAID.Y ;  /* 0x00000000000579c3 */ /* 0x000e300000002600 */
[----:B------:R-:W0:Y:S08]  /*0060*/  LDC R0, c[0x0][0x364] ;  /* 0x0000d900ff007b82 */ /* 0x000e300000000800 */
[----:B------:R-:W1:Y:S01]  /*0070*/  S2UR UR4, SR_CTAID.X ;  /* 0x00000000000479c3 */ /* 0x000e620000002500 */
[----:B0-----:R-:W-:-:S05]  /*0080*/  IMAD R0, R0, UR5, R3 ;  /* 0x0000000500007c24 */ /* 0x001fca000f8e0203 */
[----:B--2---:R-:W-:Y:S01]  /*0090*/  ISETP.GE.AND P0, PT, R0, UR7, PT ;  /* 0x0000000700007c0c */ /* 0x004fe2000bf06270 */
[----:B-1----:R-:W-:-:S05]  /*00a0*/  IMAD R5, R5, UR4, R2 ;  /* 0x0000000405057c24 */ /* 0x002fca000f8e0202 */
[----:B------:R-:W-:-:S13]  /*00b0*/  ISETP.GE.OR P0, PT, R5, UR6, P0 ;  /* 0x0000000605007c0c */ /* 0x000fda0008706670 */
[----:B------:R-:W-:Y:S05]  /*00c0*/  @P0 EXIT ;  /* 0x000000000000094d */ /* 0x000fea0003800000 */
[----:B------:R-:W0:Y:S01]  /*00d0*/  LDC.64 R2, c[0x0][0x380] ;  /* 0x0000e000ff027b82 */ /* 0x000e220000000a00 */
[----:B------:R-:W1:Y:S07]  /*00e0*/  LDCU.64 UR4, c[0x0][0x358] ;  /* 0x00006b00ff0477ac */ /* 0x000e6e0008000a00 */
[----:B------:R-:W2:Y:S08]  /*00f0*/  LDC.64 R8, c[0x0][0x388] ;  /* 0x0000e200ff087b82 */ /* 0x000eb00000000a00 */
[----:B------:R-:W3:Y:S01]  /*0100*/  LDC.64 R10, c[0x0][0x3a0] ;  /* 0x0000e800ff0a7b82 */ /* 0x000ee20000000a00 */
[----:B0-----:R-:W-:-:S06]  /*0110*/  IMAD.WIDE R2, R5, 0x8, R2 ;  /* 0x0000000805027825 */ /* 0x001fcc00078e0202 */
[----:B-1----:R-:W4:Y:S01]  /*0120*/  LDG.E.64 R2, desc[UR4][R2.64] ;  /* 0x0000000402027981 */ /* 0x002f22000c1e1b00 */
[----:B--2---:R-:W-:-:S06]  /*0130*/  IMAD.WIDE.U32 R8, R0, 0x8, R8 ;  /* 0x0000000800087825 */ /* 0x004fcc00078e0008 */
[----:B------:R-:W4:Y:S01]  /*0140*/  LDG.E.64 R8, desc[UR4][R8.64] ;  /* 0x0000000408087981 */ /* 0x000f22000c1e1b00 */
[----:B---3--:R-:W-:-:S08]  /*0150*/  DADD R6, R10, R10 ;  /* 0x000000000a067229 */ /* 0x008fd0000000000a */
[----:B------:R-:W-:-:S06]  /*0160*/  DMUL R6, R6, R10 ;  /* 0x0000000a06067228 */ /* 0x000fcc0000000000 */
[----:B------:R-:W0:Y:S01]  /*0170*/  MUFU.RCP64H R11, R7 ;  /* 0x00000007000b7308 */ /* 0x000e220000001800 */
[----:B------:R-:W-:-:S06]  /*0180*/  IMAD.MOV.U32 R10, RZ, RZ, 0x1 ;  /* 0x00000001ff0a7424 */ /* 0x000fcc00078e00ff */
[----:B0-----:R-:W-:-:S08]  /*0190*/  DFMA R12, -R6, R10, 1 ;  /* 0x3ff00000060c742b */ /* 0x001fd0000000010a */
[----:B------:R-:W-:-:S08]  /*01a0*/  DFMA R12, R12, R12, R12 ;  /* 0x0000000c0c0c722b */ /* 0x000fd0000000000c */
[----:B------:R-:W-:Y:S01]  /*01b0*/  DFMA R12, R10, R12, R10 ;  /* 0x0000000c0a0c722b */ /* 0x000fe2000000000a */
[----:B------:R-:W-:Y:S01]  /*01c0*/  BSSY.RECONVERGENT B0, `(.L_x_24) ;  /* 0x0000010000007945 */ /* 0x000fe20003800200 */
[----:B----4-:R-:W-:-:S06]  /*01d0*/  DADD R10, R2, -R8 ;  /* 0x00000000020a7229 */ /* 0x010fcc0000000808 */
[----:B------:R-:W-:Y:S02]  /*01e0*/  DFMA R2, -R6, R12, 1 ;  /* 0x3ff000000602742b */ /* 0x000fe4000000010c */
[----:B------:R-:W-:-:S06]  /*01f0*/  DMUL R8, R10, -R10 ;  /* 0x8000000a0a087228 */ /* 0x000fcc0000000000 */
[----:B------:R-:W-:-:S08]  /*0200*/  DFMA R2, R12, R2, R12 ;  /* 0x000000020c02722b */ /* 0x000fd0000000000c */
[----:B------:R-:W-:-:S08]  /*0210*/  DMUL R10, R8, R2 ;  /* 0x00000002080a7228 */ /* 0x000fd00000000000 */
[----:B------:R-:W-:-:S08]  /*0220*/  DFMA R12, -R6, R10, R8 ;  /* 0x0000000a060c722b */ /* 0x000fd00000000108 */
[----:B------:R-:W-:Y:S01]  /*0230*/  DFMA R2, R2, R12, R10 ;  /* 0x0000000c0202722b */ /* 0x000fe2000000000a */
[----:B------:R-:W-:-:S09]  /*0240*/  FSETP.GEU.AND P1, PT, |R9|, 6.5827683646048100446e-37, PT ;  /* 0x036000000900780b */ /* 0x000fd20003f2e200 */
[----:B------:R-:W-:-:S05]  /*0250*/  FFMA R4, RZ, R7, R3 ;  /* 0x00000007ff047223 */ /* 0x000fca0000000003 */
[----:B------:R-:W-:-:S13]  /*0260*/  FSETP.GT.AND P0, PT, |R4|, 1.469367938527859385e-39, PT ;  /* 0x001000000400780b */ /* 0x000fda0003f04200 */
[----:B------:R-:W-:Y:S05]  /*0270*/  @P0 BRA P1, `(.L_x_25) ;  /* 0x0000000000100947 */ /* 0x000fea0000800000 */
[----:B------:R-:W-:-:S07]  /*0280*/  MOV R4, 0x2a0 ;  /* 0x000002a000047802 */ /* 0x000fce0000000f00 */
[----:B------:R-:W-:Y:S05]  /*0290*/  CALL.REL.NOINC `($__internal_0_$__cuda_sm20_div_rn_f64_full) ;  /* 0x0000000400147944 */ /* 0x000fea0003c00000 */
[----:B------:R-:W-:Y:S02]  /*02a0*/  IMAD.MOV.U32 R2, RZ, RZ, R12 ;  /* 0x000000ffff027224 */ /* 0x000fe400078e000c */
[----:B------:R-:W-:-:S07]  /*02b0*/  IMAD.MOV.U32 R3, RZ, RZ, R13 ;  /* 0x000000ffff037224 */ /* 0x000fce00078e000d */
.L_x_25:
[----:B------:R-:W-:Y:S05]  /*02c0*/  BSYNC.RECONVERGENT B0 ;  /* 0x0000000000007941 */ /* 0x000fea0003800200 */
.L_x_24:
[----:B------:R-:W-:Y:S01]  /*02d0*/  IMAD.MOV.U32 R6, RZ, RZ, 0x652b82fe ;  /* 0x652b82feff067424 */ /* 0x000fe200078e00ff */
[----:B------:R-:W-:Y:S01]  /*02e0*/  UMOV UR6, 0xfefa39ef ;  /* 0xfefa39ef00067882 */ /* 0x000fe20000000000 */
[----:B------:R-:W-:Y:S01]  /*02f0*/  IMAD.MOV.U32 R7, RZ, RZ, 0x3ff71547 ;  /* 0x3ff71547ff077424 */ /* 0x000fe200078e00ff */
[----:B------:R-:W-:Y:S01]  /*0300*/  UMOV UR7, 0x3fe62e42 ;  /* 0x3fe62e4200077882 */ /* 0x000fe20000000000 */
[----:B------:R-:W-:Y:S01]  /*0310*/  FSETP.GEU.AND P0, PT, |R3|, 4.1917929649353027344, PT ;  /* 0x4086232b0300780b */ /* 0x000fe20003f0e200 */
[----:B------:R-:W-:Y:S03]  /*0320*/  BSSY.RECONVERGENT B0, `(.L_x_26) ;  /* 0x0000037000007945 */ /* 0x000fe60003800200 */
[----:B------:R-:W-:-:S08]  /*0330*/  DFMA R6, R2, R6, 6.75539944105574400000e+15 ;  /* 0x433800000206742b */ /* 0x000fd00000000006 */
[----:B------:R-:W-:-:S08]  /*0340*/  DADD R8, R6, -6.75539944105574400000e+15 ;  /* 0xc338000006087429 */ /* 0x000fd00000000000 */
[----:B------:R-:W-:Y:S01]  /*0350*/  DFMA R10, R8, -UR6, R2 ;  /* 0x80000006080a7c2b */ /* 0x000fe20008000002 */
[----:B------:R-:W-:Y:S01]  /*0360*/  UMOV UR6, 0x3b39803f ;  /* 0x3b39803f00067882 */ /* 0x000fe20000000000 */
[----:B------:R-:W-:-:S06]  /*0370*/  UMOV UR7, 0x3c7abc9e ;  /* 0x3c7abc9e00077882 */ /* 0x000fcc0000000000 */
[----:B------:R-:W-:Y:S01]  /*0380*/  DFMA R8, R8, -UR6, R10 ;  /* 0x8000000608087c2b */ /* 0x000fe2000800000a */
[----:B------:R-:W-:Y:S01]  /*0390*/  UMOV UR6, 0x69ce2bdf ;  /* 0x69ce2bdf00067882 */ /* 0x000fe20000000000 */
[----:B------:R-:W-:Y:S01]  /*03a0*/  IMAD.MOV.U32 R10, RZ, RZ, -0x35dec16 ;  /* 0xfca213eaff0a7424 */ /* 0x000fe200078e00ff */
[----:B------:R-:W-:Y:S01]  /*03b0*/  UMOV UR7, 0x3e5ade15 ;  /* 0x3e5ade1500077882 */ /* 0x000fe20000000000 */
[----:B------:R-:W-:-:S06]  /*03c0*/  IMAD.MOV.U32 R11, RZ, RZ, 0x3e928af3 ;  /* 0x3e928af3ff0b7424 */ /* 0x000fcc00078e00ff */
[----:B------:R-:W-:Y:S01]  /*03d0*/  DFMA R10, R8, UR6, R10 ;  /* 0x00000006080a7c2b */ /* 0x000fe2000800000a */
[----:B------:R-:W-:Y:S01]  /*03e0*/  UMOV UR6, 0x62401315 ;  /* 0x6240131500067882 */ /* 0x000fe20000000000 */
[----:B------:R-:W-:-:S06]  /*03f0*/  UMOV UR7, 0x3ec71dee ;  /* 0x3ec71dee00077882 */ /* 0x000fcc0000000000 */
[----:B------:R-:W-:Y:S01]  /*0400*/  DFMA R10, R8, R10, UR6 ;  /* 0x00000006080a7e2b */ /* 0x000fe2000800000a */
        /* <DEDUP_REMOVED lines=20> */
[----:B------:R-:W-:-:S08]  /*0550*/  DFMA R10, R8, R10, UR6 ;  /* 0x00000006080a7e2b */ /* 0x000fd0000800000a */
[C---:B------:R-:W-:Y:S02]  /*0560*/  DFMA R12, R8.reuse, R10, 1 ;  /* 0x3ff00000080c742b */ /* 0x040fe4000000000a */
[----:B------:R-:W0:Y:S06]  /*0570*/  LDC.64 R10, c[0x0][0x390] ;  /* 0x0000e400ff0a7b82 */ /* 0x000e2c0000000a00 */
[----:B------:R-:W-:-:S10]  /*0580*/  DFMA R12, R8, R12, 1 ;  /* 0x3ff00000080c742b */ /* 0x000fd4000000000c */
[----:B------:R-:W-:Y:S02]  /*0590*/  IMAD R9, R6, 0x100000, R13 ;  /* 0x0010000006097824 */ /* 0x000fe400078e020d */
[----:B------:R-:W-:Y:S01]  /*05a0*/  IMAD.MOV.U32 R8, RZ, RZ, R12 ;  /* 0x000000ffff087224 */ /* 0x000fe200078e000c */
[----:B------:R-:W-:Y:S06]  /*05b0*/  @!P0 BRA `(.L_x_27) ;  /* 0x0000000000348947 */ /* 0x000fec0003800000 */
[----:B------:R-:W-:Y:S01]  /*05c0*/  FSETP.GEU.AND P1, PT, |R3|, 4.2275390625, PT ;  /* 0x408748000300780b */ /* 0x000fe20003f2e200 */
[C---:B------:R-:W-:Y:S02]  /*05d0*/  DADD R8, R2.reuse, +INF ;  /* 0x7ff0000002087429 */ /* 0x040fe40000000000 */
[----:B------:R-:W-:-:S08]  /*05e0*/  DSETP.GEU.AND P0, PT, R2, RZ, PT ;  /* 0x000000ff0200722a */ /* 0x000fd00003f0e000 */
[----:B------:R-:W-:Y:S02]  /*05f0*/  FSEL R8, R8, RZ, P0 ;  /* 0x000000ff08087208 */ /* 0x000fe40000000000 */
[----:B------:R-:W-:Y:S01]  /*0600*/  @!P1 LEA.HI R4, R6, R6, RZ, 0x1 ;  /* 0x0000000606049211 */ /* 0x000fe200078f08ff */
[----:B------:R-:W-:Y:S01]  /*0610*/  @!P1 IMAD.MOV.U32 R2, RZ, RZ, R12 ;  /* 0x000000ffff029224 */ /* 0x000fe200078e000c */
[----:B------:R-:W-:Y:S02]  /*0620*/  FSEL R9, R9, RZ, P0 ;  /* 0x000000ff09097208 */ /* 0x000fe40000000000 */
[----:B------:R-:W-:-:S05]  /*0630*/  @!P1 SHF.R.S32.HI R3, RZ, 0x1, R4 ;  /* 0x00000001ff039819 */ /* 0x000fca0000011404 */
[----:B------:R-:W-:Y:S02]  /*0640*/  @!P1 IMAD.IADD R6, R6, 0x1, -R3 ;  /* 0x0000000106069824 */ /* 0x000fe400078e0a03 */
[----:B------:R-:W-:-:S03]  /*0650*/  @!P1 IMAD R3, R3, 0x100000, R13 ;  /* 0x0010000003039824 */ /* 0x000fc600078e020d */
[----:B------:R-:W-:Y:S01]  /*0660*/  @!P1 LEA R7, R6, 0x3ff00000, 0x14 ;  /* 0x3ff0000006079811 */ /* 0x000fe200078ea0ff */
[----:B------:R-:W-:-:S06]  /*0670*/  @!P1 IMAD.MOV.U32 R6, RZ, RZ, RZ ;  /* 0x000000ffff069224 */ /* 0x000fcc00078e00ff */
[----:B------:R-:W-:-:S11]  /*0680*/  @!P1 DMUL R8, R2, R6 ;  /* 0x0000000602089228 */ /* 0x000fd60000000000 */
.L_x_27:
[----:B------:R-:W-:Y:S05]  /*0690*/  BSYNC.RECONVERGENT B0 ;  /* 0x0000000000007941 */ /* 0x000fea0003800200 */
.L_x_26:
[----:B------:R-:W1:Y:S02]  /*06a0*/  LDCU UR6, c[0x0][0x398] ;  /* 0x00007300ff0677ac */ /* 0x000e640008000800 */
[----:B-1----:R-:W-:-:S04]  /*06b0*/  IMAD R5, R0, UR6, R5 ;  /* 0x0000000600057c24 */ /* 0x002fc8000f8e0205 */
[----:B0-----:R-:W-:-:S05]  /*06c0*/  IMAD.WIDE R10, R5, 0x8, R10 ;  /* 0x00000008050a7825 */ /* 0x001fca00078e020a */
[----:B------:R-:W-:Y:S01]  /*06d0*/  STG.E.64 desc[UR4][R10.64], R8 ;  /* 0x000000080a007986 */ /* 0x000fe2000c101b04 */
[----:B------:R-:W-:Y:S05]  /*06e0*/  EXIT ;  /* 0x000000000000794d */ /* 0x000fea0003800000 */
        .weak           $__internal_0_$__cuda_sm20_div_rn_f64_full
        .type           $__internal_0_$__cuda_sm20_div_rn_f64_full,@function
        .size           $__internal_0_$__cuda_sm20_div_rn_f64_full,(.L_x_35 - $__internal_0_$__cuda_sm20_div_rn_f64_full)
$__internal_0_$__cuda_sm20_div_rn_f64_full:
[C---:B------:R-:W-:Y:S01]  /*06f0*/  FSETP.GEU.AND P0, PT, |R7|.reuse, 1.469367938527859385e-39, PT ;  /* 0x001000000700780b */ /* 0x040fe20003f0e200 */
[----:B------:R-:W-:Y:S01]  /*0700*/  IMAD.MOV.U32 R10, RZ, RZ, 0x1 ;  /* 0x00000001ff0a7424 */ /* 0x000fe200078e00ff */
[----:B------:R-:W-:Y:S01]  /*0710*/  LOP3.LUT R2, R7, 0x800fffff, RZ, 0xc0, !PT ;  /* 0x800fffff07027812 */ /* 0x000fe200078ec0ff */
[----:B------:R-:W-:Y:S01]  /*0720*/  BSSY.RECONVERGENT B1, `(.L_x_28) ;  /* 0x0000055000017945 */ /* 0x000fe20003800200 */
[C---:B------:R-:W-:Y:S02]  /*0730*/  FSETP.GEU.AND P2, PT, |R9|.reuse, 1.469367938527859385e-39, PT ;  /* 0x001000000900780b */ /* 0x040fe40003f4e200 */
[----:B------:R-:W-:Y:S01]  /*0740*/  LOP3.LUT R3, R2, 0x3ff00000, RZ, 0xfc, !PT ;  /* 0x3ff0000002037812 */ /* 0x000fe200078efcff */
[----:B------:R-:W-:Y:S01]  /*0750*/  IMAD.MOV.U32 R2, RZ, RZ, R6 ;  /* 0x000000ffff027224 */ /* 0x000fe200078e0006 */
[----:B------:R-:W-:-:S05]  /*0760*/  LOP3.LUT R12, R9, 0x7ff00000, RZ, 0xc0, !PT ;  /* 0x7ff00000090c7812 */ /* 0x000fca00078ec0ff */
[----:B------:R-:W-:-:S04]  /*0770*/  @!P0 DMUL R2, R6, 8.98846567431157953865e+307 ;  /* 0x7fe0000006028828 */ /* 0x000fc80000000000 */
[----:B------:R-:W-:Y:S01]  /*0780*/  @!P2 LOP3.LUT R13, R7, 0x7ff00000, RZ, 0xc0, !PT ;  /* 0x7ff00000070da812 */ /* 0x000fe200078ec0ff */
[----:B------:R-:W-:Y:S01]  /*0790*/  @!P2 IMAD.MOV.U32 R18, RZ, RZ, RZ ;  /* 0x000000ffff12a224 */ /* 0x000fe200078e00ff */
[----:B------:R-:W0:Y:S02]  /*07a0*/  MUFU.RCP64H R11, R3 ;  /* 0x00000003000b7308 */ /* 0x000e240000001800 */
[----:B------:R-:W-:Y:S01]  /*07b0*/  @!P2 ISETP.GE.U32.AND P3, PT, R12, R13, PT ;  /* 0x0000000d0c00a20c */ /* 0x000fe20003f66070 */
[----:B------:R-:W-:-:S05]  /*07c0*/  IMAD.MOV.U32 R13, RZ, RZ, 0x1ca00000 ;  /* 0x1ca00000ff0d7424 */ /* 0x000fca00078e00ff */
[----:B------:R-:W-:-:S04]  /*07d0*/  @!P2 SEL R19, R13, 0x63400000, !P3 ;  /* 0x634000000d13a807 */ /* 0x000fc80005800000 */
[----:B------:R-:W-:-:S04]  /*07e0*/  @!P2 LOP3.LUT R19, R19, 0x80000000, R9, 0xf8, !PT ;  /* 0x800000001313a812 */ /* 0x000fc800078ef809 */
[----:B------:R-:W-:Y:S01]  /*07f0*/  @!P2 LOP3.LUT R19, R19, 0x100000, RZ, 0xfc, !PT ;  /* 0x001000001313a812 */ /* 0x000fe200078efcff */
[----:B0-----:R-:W-:-:S08]  /*0800*/  DFMA R14, R10, -R2, 1 ;  /* 0x3ff000000a0e742b */ /* 0x001fd00000000802 */
[----:B------:R-:W-:Y:S01]  /*0810*/  DFMA R16, R14, R14, R14 ;  /* 0x0000000e0e10722b */ /* 0x000fe2000000000e */
[----:B------:R-:W-:-:S04]  /*0820*/  LOP3.LUT R15, R7, 0x7ff00000, RZ, 0xc0, !PT ;  /* 0x7ff00000070f7812 */ /* 0x000fc800078ec0ff */
[----:B------:R-:W-:-:S03]  /*0830*/  ISETP.GE.U32.AND P1, PT, R12, R15, PT ;  /* 0x0000000f0c00720c */ /* 0x000fc60003f26070 */
[----:B------:R-:W-:Y:S01]  /*0840*/  DFMA R16, R10, R16, R10 ;  /* 0x000000100a10722b */ /* 0x000fe2000000000a */
[----:B------:R-:W-:Y:S01]  /*0850*/  SEL R11, R13, 0x63400000, !P1 ;  /* 0x634000000d0b7807 */ /* 0x000fe20004800000 */
[----:B------:R-:W-:-:S03]  /*0860*/  IMAD.MOV.U32 R10, RZ, RZ, R8 ;  /* 0x000000ffff0a7224 */ /* 0x000fc600078e0008 */
[----:B------:R-:W-:-:S03]  /*0870*/  LOP3.LUT R11, R11, 0x800fffff, R9, 0xf8, !PT ;  /* 0x800fffff0b0b7812 */ /* 0x000fc600078ef809 */
[----:B------:R-:W-:-:S03]  /*0880*/  DFMA R20, R16, -R2, 1 ;  /* 0x3ff000001014742b */ /* 0x000fc60000000802 */
[----:B------:R-:W-:-:S05]  /*0890*/  @!P2 DFMA R10, R10, 2, -R18 ;  /* 0x400000000a0aa82b */ /* 0x000fca0000000812 */
[----:B------:R-:W-:Y:S01]  /*08a0*/  DFMA R16, R16, R20, R16 ;  /* 0x000000141010722b */ /* 0x000fe20000000010 */
[----:B------:R-:W-:Y:S02]  /*08b0*/  IMAD.MOV.U32 R21, RZ, RZ, R12 ;  /* 0x000000ffff157224 */ /* 0x000fe400078e000c */
[----:B------:R-:W-:Y:S01]  /*08c0*/  IMAD.MOV.U32 R20, RZ, RZ, R15 ;  /* 0x000000ffff147224 */ /* 0x000fe200078e000f */
[----:B------:R-:W-:Y:S02]  /*08d0*/  @!P0 LOP3.LUT R20, R3, 0x7ff00000, RZ, 0xc0, !PT ;  /* 0x7ff0000003148812 */ /* 0x000fe400078ec0ff */
[----:B------:R-:W-:Y:S02]  /*08e0*/  @!P2 LOP3.LUT R21, R11, 0x7ff00000, RZ, 0xc0, !PT ;  /* 0x7ff000000b15a812 */ /* 0x000fe400078ec0ff */
[----:B------:R-:W-:Y:S01]  /*08f0*/  DMUL R18, R16, R10 ;  /* 0x0000000a10127228 */ /* 0x000fe20000000000 */
[----:B------:R-:W-:Y:S02]  /*0900*/  VIADD R23, R20, 0xffffffff ;  /* 0xffffffff14177836 */ /* 0x000fe40000000000 */
[----:B------:R-:W-:-:S05]  /*0910*/  VIADD R22, R21, 0xffffffff ;  /* 0xffffffff15167836 */ /* 0x000fca0000000000 */
[----:B------:R-:W-:Y:S01]  /*0920*/  DFMA R14, R18, -R2, R10 ;  /* 0x80000002120e722b */ /* 0x000fe2000000000a */
[----:B------:R-:W-:-:S04]  /*0930*/  ISETP.GT.U32.AND P0, PT, R22, 0x7feffffe, PT ;  /* 0x7feffffe1600780c */ /* 0x000fc80003f04070 */
[----:B------:R-:W-:-:S03]  /*0940*/  ISETP.GT.U32.OR P0, PT, R23, 0x7feffffe, P0 ;  /* 0x7feffffe1700780c */ /* 0x000fc60000704470 */
[----:B------:R-:W-:-:S10]  /*0950*/  DFMA R14, R16, R14, R18 ;  /* 0x0000000e100e722b */ /* 0x000fd40000000012 */
[----:B------:R-:W-:Y:S05]  /*0960*/  @P0 BRA `(.L_x_29) ;  /* 0x00000000006c0947 */ /* 0x000fea0003800000 */
[----:B------:R-:W-:-:S04]  /*0970*/  LOP3.LUT R9, R7, 0x7ff00000, RZ, 0xc0, !PT ;  /* 0x7ff0000007097812 */ /* 0x000fc800078ec0ff */
[CC--:B------:R-:W-:Y:S02]  /*0980*/  VIADDMNMX R8, R12.reuse, -R9.reuse, 0xb9600000, !PT ;  /* 0xb96000000c087446 */ /* 0x0c0fe40007800909 */
[----:B------:R-:W-:Y:S02]  /*0990*/  ISETP.GE.U32.AND P0, PT, R12, R9, PT ;  /* 0x000000090c00720c */ /* 0x000fe40003f06070 */
[----:B------:R-:W-:Y:S02]  /*09a0*/  VIMNMX R8, PT, PT, R8, 0x46a00000, PT ;  /* 0x46a0000008087848 */ /* 0x000fe40003fe0100 */
[----:B------:R-:W-:-:S05]  /*09b0*/  SEL R13, R13, 0x63400000, !P0 ;  /* 0x634000000d0d7807 */ /* 0x000fca0004000000 */
[----:B------:R-:W-:Y:S02]  /*09c0*/  IMAD.IADD R16, R8, 0x1, -R13 ;  /* 0x0000000108107824 */ /* 0x000fe400078e0a0d */
[----:B------:R-:W-:Y:S02]  /*09d0*/  IMAD.MOV.U32 R8, RZ, RZ, RZ ;  /* 0x000000ffff087224 */ /* 0x000fe400078e00ff */
[----:B------:R-:W-:-:S06]  /*09e0*/  VIADD R9, R16, 0x7fe00000 ;  /* 0x7fe0000010097836 */ /* 0x000fcc0000000000 */
[----:B------:R-:W-:-:S10]  /*09f0*/  DMUL R12, R14, R8 ;  /* 0x000000080e0c7228 */ /* 0x000fd40000000000 */
[----:B------:R-:W-:-:S13]  /*0a00*/  FSETP.GTU.AND P0, PT, |R13|, 1.469367938527859385e-39, PT ;  /* 0x001000000d00780b */ /* 0x000fda0003f0c200 */
[----:B------:R-:W-:Y:S05]  /*0a10*/  @P0 BRA `(.L_x_30) ;  /* 0x0000000000940947 */ /* 0x000fea0003800000 */
[----:B------:R-:W-:Y:S01]  /*0a20*/  DFMA R2, R14, -R2, R10 ;  /* 0x800000020e02722b */ /* 0x000fe2000000000a */
[----:B------:R-:W-:-:S09]  /*0a30*/  IMAD.MOV.U32 R8, RZ, RZ, RZ ;  /* 0x000000ffff087224 */ /* 0x000fd200078e00ff */
[C---:B------:R-:W-:Y:S02]  /*0a40*/  FSETP.NEU.AND P0, PT, R3.reuse, RZ, PT ;  /* 0x000000ff0300720b */ /* 0x040fe40003f0d000 */
[----:B------:R-:W-:-:S04]  /*0a50*/  LOP3.LUT R7, R3, 0x80000000, R7, 0x48, !PT ;  /* 0x8000000003077812 */ /* 0x000fc800078e4807 */
[----:B------:R-:W-:-:S07]  /*0a60*/  LOP3.LUT R9, R7, R9, RZ, 0xfc, !PT ;  /* 0x0000000907097212 */ /* 0x000fce00078efcff */
[----:B------:R-:W-:Y:S05]  /*0a70*/  @!P0 BRA `(.L_x_30) ;  /* 0x00000000007c8947 */ /* 0x000fea0003800000 */
[----:B------:R-:W-:Y:S01]  /*0a80*/  IMAD.MOV R3, RZ, RZ, -R16 ;  /* 0x000000ffff037224 */ /* 0x000fe200078e0a10 */
[----:B------:R-:W-:Y:S01]  /*0a90*/  DMUL.RP R8, R14, R8 ;  /* 0x000000080e087228 */ /* 0x000fe20000008000 */
[----:B------:R-:W-:-:S06]  /*0aa0*/  IMAD.MOV.U32 R2, RZ, RZ, RZ ;  /* 0x000000ffff027224 */ /* 0x000fcc00078e00ff */
[----:B------:R-:W-:-:S03]  /*0ab0*/  DFMA R2, R12, -R2, R14 ;  /* 0x800000020c02722b */ /* 0x000fc6000000000e */
[----:B------:R-:W-:-:S03]  /*0ac0*/  LOP3.LUT R7, R9, R7, RZ, 0x3c, !PT ;  /* 0x0000000709077212 */ /* 0x000fc600078e3cff */
[----:B------:R-:W-:-:S04]  /*0ad0*/  IADD3 R2, PT, PT, -R16, -0x43300000, RZ ;  /* 0xbcd0000010027810 */ /* 0x000fc80007ffe1ff */
[----:B------:R-:W-:-:S04]  /*0ae0*/  FSETP.NEU.AND P0, PT, |R3|, R2, PT ;  /* 0x000000020300720b */ /* 0x000fc80003f0d200 */
[----:B------:R-:W-:Y:S02]  /*0af0*/  FSEL R12, R8, R12, !P0 ;  /* 0x0000000c080c7208 */ /* 0x000fe40004000000 */
[----:B------:R-:W-:Y:S01]  /*0b00*/  FSEL R13, R7, R13, !P0 ;  /* 0x0000000d070d7208 */ /* 0x000fe20004000000 */
[----:B------:R-:W-:Y:S06]  /*0b10*/  BRA `(.L_x_30) ;  /* 0x0000000000547947 */ /* 0x000fec0003800000 */
.L_x_29:
[----:B------:R-:W-:-:S14]  /*0b20*/  DSETP.NAN.AND P0, PT, R8, R8, PT ;  /* 0x000000080800722a */ /* 0x000fdc0003f08000 */
[----:B------:R-:W-:Y:S05]  /*0b30*/  @P0 BRA `(.L_x_31) ;  /* 0x0000000000440947 */ /* 0x000fea0003800000 */
[----:B------:R-:W-:-:S14]  /*0b40*/  DSETP.NAN.AND P0, PT, R6, R6, PT ;  /* 0x000000060600722a */ /* 0x000fdc0003f08000 */
[----:B------:R-:W-:Y:S05]  /*0b50*/  @P0 BRA `(.L_x_32) ;  /* 0x0000000000300947 */ /* 0x000fea0003800000 */
[----:B------:R-:W-:Y:S01]  /*0b60*/  ISETP.NE.AND P0, PT, R21, R20, PT ;  /* 0x000000141500720c */ /* 0x000fe20003f05270 */
[----:B------:R-:W-:Y:S02]  /*0b70*/  IMAD.MOV.U32 R12, RZ, RZ, 0x0 ;  /* 0x00000000ff0c7424 */ /* 0x000fe400078e00ff */
[----:B------:R-:W-:-:S10]  /*0b80*/  IMAD.MOV.U32 R13, RZ, RZ, -0x80000 ;  /* 0xfff80000ff0d7424 */ /* 0x000fd400078e00ff */
[----:B------:R-:W-:Y:S05]  /*0b90*/  @!P0 BRA `(.L_x_30) ;  /* 0x0000000000348947 */ /* 0x000fea0003800000 */
[----:B------:R-:W-:Y:S02]  /*0ba0*/  ISETP.NE.AND P0, PT, R21, 0x7ff00000, PT ;  /* 0x7ff000001500780c */ /* 0x000fe40003f05270 */
[----:B------:R-:W-:Y:S02]  /*0bb0*/  LOP3.LUT R13, R9, 0x80000000, R7, 0x48, !PT ;  /* 0x80000000090d7812 */ /* 0x000fe400078e4807 */
[----:B------:R-:W-:-:S13]  /*0bc0*/  ISETP.EQ.OR P0, PT, R20, RZ, !P0 ;  /* 0x000000ff1400720c */ /* 0x000fda0004702670 */
[----:B------:R-:W-:Y:S01]  /*0bd0*/  @P0 LOP3.LUT R2, R13, 0x7ff00000, RZ, 0xfc, !PT ;  /* 0x7ff000000d020812 */ /* 0x000fe200078efcff */
[----:B------:R-:W-:Y:S02]  /*0be0*/  @!P0 IMAD.MOV.U32 R12, RZ, RZ, RZ ;  /* 0x000000ffff0c8224 */ /* 0x000fe400078e00ff */
[----:B------:R-:W-:Y:S02]  /*0bf0*/  @P0 IMAD.MOV.U32 R12, RZ, RZ, RZ ;  /* 0x000000ffff0c0224 */ /* 0x000fe400078e00ff */
[----:B------:R-:W-:Y:S01]  /*0c00*/  @P0 IMAD.MOV.U32 R13, RZ, RZ, R2 ;  /* 0x000000ffff0d0224 */ /* 0x000fe200078e0002 */
[----:B------:R-:W-:Y:S06]  /*0c10*/  BRA `(.L_x_30) ;  /* 0x0000000000147947 */ /* 0x000fec0003800000 */
.L_x_32:
[----:B------:R-:W-:Y:S01]  /*0c20*/  LOP3.LUT R13, R7, 0x80000, RZ, 0xfc, !PT ;  /* 0x00080000070d7812 */ /* 0x000fe200078efcff */
[----:B------:R-:W-:Y:S01]  /*0c30*/  IMAD.MOV.U32 R12, RZ, RZ, R6 ;  /* 0x000000ffff0c7224 */ /* 0x000fe200078e0006 */
[----:B------:R-:W-:Y:S06]  /*0c40*/  BRA `(.L_x_30) ;  /* 0x0000000000087947 */ /* 0x000fec0003800000 */
.L_x_31:
[----:B------:R-:W-:Y:S01]  /*0c50*/  LOP3.LUT R13, R9, 0x80000, RZ, 0xfc, !PT ;  /* 0x00080000090d7812 */ /* 0x000fe200078efcff */
[----:B------:R-:W-:-:S07]  /*0c60*/  IMAD.MOV.U32 R12, RZ, RZ, R8 ;  /* 0x000000ffff0c7224 */ /* 0x000fce00078e0008 */
.L_x_30:
[----:B------:R-:W-:Y:S05]  /*0c70*/  BSYNC.RECONVERGENT B1 ;  /* 0x0000000000017941 */ /* 0x000fea0003800200 */
.L_x_28:
[----:B------:R-:W-:Y:S02]  /*0c80*/  IMAD.MOV.U32 R2, RZ, RZ, R4 ;  /* 0x000000ffff027224 */ /* 0x000fe400078e0004 */
[----:B------:R-:W-:-:S04]  /*0c90*/  IMAD.MOV.U32 R3, RZ, RZ, 0x0 ;  /* 0x00000000ff037424 */ /* 0x000fc800078e00ff */
[----:B------:R-:W-:Y:S05]  /*0ca0*/  RET.REL.NODEC R2 `(_Z22gaussian_kernel_kernelPdS_S_iid) ;  /* 0xfffffff002d47950 */ /* 0x000fea0003c3ffff */
.L_x_33:
        /* <DEDUP_REMOVED lines=13> */
.L_x_35:


//--------------------- .nv.global.init           --------------------------
	.section	.nv.global.init,"aw",@progbits
	.align	16
.nv.global.init:
	.type		__cudart_sin_cos_coeffs,@object
	.size		__cudart_sin_cos_coeffs,(__cudart_i2opi_d - __cudart_sin_cos_coeffs)
__cudart_sin_cos_coeffs:
        /*0000*/ 	.byte	0x46, 0xd2, 0xb0, 0x2c, 0xf1, 0xe5, 0x5a, 0xbe, 0x92, 0xe3, 0xac, 0x69, 0xe3, 0x1d, 0xc7, 0x3e
        /*0010*/ 	.byte	0xa1, 0x62, 0xdb, 0x19, 0xa0, 0x01, 0x2a, 0xbf, 0x18, 0x08, 0x11, 0x11, 0x11, 0x11, 0x81, 0x3f
        /*0020*/ 	.byte	0x54, 0x55, 0x55, 0x55, 0x55, 0x55, 0xc5, 0xbf, 0x00, 0x00, 0x00, 0x00, 0x00, 0x00, 0x00, 0x00
        /*0030*/ 	.byte	0x00, 0x00, 0x00, 0x00, 0x00, 0x00, 0x00, 0x00, 0x64, 0x81, 0xfd, 0x20, 0x83, 0xff, 0xa8, 0xbd
        /*0040*/ 	.byte	0x28, 0x85, 0xef, 0xc1, 0xa7, 0xee, 0x21, 0x3e, 0xd9, 0xe6, 0x06, 0x8e, 0x4f, 0x7e, 0x92, 0xbe
        /*0050*/ 	.byte	0xe9, 0xbc, 0xdd, 0x19, 0xa0, 0x01, 0xfa, 0x3e, 0x47, 0x5d, 0xc1, 0x16, 0x6c, 0xc1, 0x56, 0xbf
        /*0060*/ 	.byte	0x51, 0x55, 0x55, 0x55, 0x55, 0x55, 0xa5, 0x3f, 0x00, 0x00, 0x00, 0x00, 0x00, 0x00, 0xe0, 0xbf
        /*0070*/ 	.byte	0x00, 0x00, 0x00, 0x00, 0x00, 0x00, 0xf0, 0x3f, 0x00, 0x00, 0x00, 0x00, 0x00, 0x00, 0x00, 0x00
	.type		__cudart_i2opi_d,@object
	.size		__cudart_i2opi_d,(mrg32k3aM1SubSeq - __cudart_i2opi_d)
__cudart_i2opi_d:
        /* <DEDUP_REMOVED lines=9> */
	.type		mrg32k3aM1SubSeq,@object
	.size		mrg32k3aM1SubSeq,(mrg32k3aM2SubSeq - mrg32k3aM1SubSeq)
mrg32k3aM1SubSeq:
        /* <DEDUP_REMOVED lines=126> */
	.type		mrg32k3aM2SubSeq,@object
	.size		mrg32k3aM2SubSeq,(mrg32k3aM1 - mrg32k3aM2SubSeq)
mrg32k3aM2SubSeq:
        /* <DEDUP_REMOVED lines=126> */
	.type		mrg32k3aM1,@object
	.size		mrg32k3aM1,(mrg32k3aM1Seq - mrg32k3aM1)
mrg32k3aM1:
        /* <DEDUP_REMOVED lines=144> */
	.type		mrg32k3aM1Seq,@object
	.size		mrg32k3aM1Seq,(mrg32k3aM2 - mrg32k3aM1Seq)
mrg32k3aM1Seq:
        /* <DEDUP_REMOVED lines=144> */
	.type		mrg32k3aM2,@object
	.size		mrg32k3aM2,(mrg32k3aM2Seq - mrg32k3aM2)
mrg32k3aM2:
        /* <DEDUP_REMOVED lines=144> */
	.type		mrg32k3aM2Seq,@object
	.size		mrg32k3aM2Seq,(precalc_xorwow_matrix - mrg32k3aM2Seq)
mrg32k3aM2Seq:
        /* <DEDUP_REMOVED lines=144> */
	.type		precalc_xorwow_matrix,@object
	.size		precalc_xorwow_matrix,(precalc_xorwow_offset_matrix - precalc_xorwow_matrix)
precalc_xorwow_matrix:
        /* <DEDUP_REMOVED lines=6400> */
	.type		precalc_xorwow_offset_matrix,@object
	.size		precalc_xorwow_offset_matrix,(.L_1 - precalc_xorwow_offset_matrix)
precalc_xorwow_offset_matrix:
        /* <DEDUP_REMOVED lines=6400> */
.L_1:


//--------------------- .nv.shared.reserved.0     --------------------------
	.section	.nv.shared.reserved.0,"aw",@nobits
	.weak		__nv_reservedSMEM_offset_0_alias
	.size		__nv_reservedSMEM_offset_0_alias, 0, 64
	.other		__nv_reservedSMEM_offset_0_alias,@"STO_CUDA_RESERVED_SHARED STV_DEFAULT"
__nv_reservedSMEM_offset_0_alias:
	.zero		0
	.zero		64


//--------------------- .nv.global                --------------------------
	.section	.nv.global,"aw",@nobits
.nv.global:
	.type		_ZN34_INTERNAL_abfca927_4_k_cu_f860d0b26thrust24THRUST_300001_SM_1000_NS12placeholders2_8E,@object
	.size		_ZN34_INTERNAL_abfca927_4_k_cu_f860d0b26thrust24THRUST_300001_SM_1000_NS12placeholders2_8E,(_ZN34_INTERNAL_abfca927_4_k_cu_f860d0b24cuda3std3__436_GLOBAL__N__abfca927_4_k_cu_f860d0b26ignoreE - _ZN34_INTERNAL_abfca927_4_k_cu_f860d0b26thrust24THRUST_300001_SM_1000_NS12placeholders2_8E)
_ZN34_INTERNAL_abfca927_4_k_cu_f860d0b26thrust24THRUST_300001_SM_1000_NS12placeholders2_8E:
	.zero		1
	.type		_ZN34_INTERNAL_abfca927_4_k_cu_f860d0b24cuda3std3__436_GLOBAL__N__abfca927_4_k_cu_f860d0b26ignoreE,@object
	.size		_ZN34_INTERNAL_abfca927_4_k_cu_f860d0b24cuda3std3__436_GLOBAL__N__abfca927_4_k_cu_f860d0b26ignoreE,(_ZN34_INTERNAL_abfca927_4_k_cu_f860d0b24cuda3std6ranges3__45__cpo4dataE - _ZN34_INTERNAL_abfca927_4_k_cu_f860d0b24cuda3std3__436_GLOBAL__N__abfca927_4_k_cu_f860d0b26ignoreE)
_ZN34_INTERNAL_abfca927_4_k_cu_f860d0b24cuda3std3__436_GLOBAL__N__abfca927_4_k_cu_f860d0b26ignoreE:
	.zero		1
	.type		_ZN34_INTERNAL_abfca927_4_k_cu_f860d0b24cuda3std6ranges3__45__cpo4dataE,@object
	.size		_ZN34_INTERNAL_abfca927_4_k_cu_f860d0b24cuda3std6ranges3__45__cpo4dataE,(_ZN34_INTERNAL_abfca927_4_k_cu_f860d0b26thrust24THRUST_300001_SM_1000_NS6system3cpp3parE - _ZN34_INTERNAL_abfca927_4_k_cu_f860d0b24cuda3std6ranges3__45__cpo4dataE)
_ZN34_INTERNAL_abfca927_4_k_cu_f860d0b24cuda3std6ranges3__45__cpo4dataE:
	.zero		1
	.type		_ZN34_INTERNAL_abfca927_4_k_cu_f860d0b26thrust24THRUST_300001_SM_1000_NS6system3cpp3parE,@object
	.size		_ZN34_INTERNAL_abfca927_4_k_cu_f860d0b26thrust24THRUST_300001_SM_1000_NS6system3cpp3parE,(_ZN34_INTERNAL_abfca927_4_k_cu_f860d0b24cuda3std3__45__cpo5beginE - _ZN34_INTERNAL_abfca927_4_k_cu_f860d0b26thrust24THRUST_300001_SM_1000_NS6system3cpp3parE)
_ZN34_INTERNAL_abfca927_4_k_cu_f860d0b26thrust24THRUST_300001_SM_1000_NS6system3cpp3parE:
	.zero		1
	.type		_ZN34_INTERNAL_abfca927_4_k_cu_f860d0b24cuda3std3__45__cpo5beginE,@object
	.size		_ZN34_INTERNAL_abfca927_4_k_cu_f860d0b24cuda3std3__45__cpo5beginE,(_ZN34_INTERNAL_abfca927_4_k_cu_f860d0b24cuda3std6ranges3__45__cpo5beginE - _ZN34_INTERNAL_abfca927_4_k_cu_f860d0b24cuda3std3__45__cpo5beginE)
_ZN34_INTERNAL_abfca927_4_k_cu_f860d0b24cuda3std3__45__cpo5beginE:
	.zero		1
	.type		_ZN34_INTERNAL_abfca927_4_k_cu_f860d0b24cuda3std6ranges3__45__cpo5beginE,@object
	.size		_ZN34_INTERNAL_abfca927_4_k_cu_f860d0b24cuda3std6ranges3__45__cpo5beginE,(_ZN34_INTERNAL_abfca927_4_k_cu_f860d0b26thrust24THRUST_300001_SM_1000_NS6deviceE - _ZN34_INTERNAL_abfca927_4_k_cu_f860d0b24cuda3std6ranges3__45__cpo5beginE)
_ZN34_INTERNAL_abfca927_4_k_cu_f860d0b24cuda3std6ranges3__45__cpo5beginE:
	.zero		1
	.type		_ZN34_INTERNAL_abfca927_4_k_cu_f860d0b26thrust24THRUST_300001_SM_1000_NS6deviceE,@object
	.size		_ZN34_INTERNAL_abfca927_4_k_cu_f860d0b26thrust24THRUST_300001_SM_1000_NS6deviceE,(_ZN34_INTERNAL_abfca927_4_k_cu_f860d0b24cuda3std3__47nulloptE - _ZN34_INTERNAL_abfca927_4_k_cu_f860d0b26thrust24THRUST_300001_SM_1000_NS6deviceE)
_ZN34_INTERNAL_abfca927_4_k_cu_f860d0b26thrust24THRUST_300001_SM_1000_NS6deviceE:
	.zero		1
	.type		_ZN34_INTERNAL_abfca927_4_k_cu_f860d0b24cuda3std3__47nulloptE,@object
	.size		_ZN34_INTERNAL_abfca927_4_k_cu_f860d0b24cuda3std3__47nulloptE,(_ZN34_INTERNAL_abfca927_4_k_cu_f860d0b24cuda3std6ranges3__45__cpo8distanceE - _ZN34_INTERNAL_abfca927_4_k_cu_f860d0b24cuda3std3__47nulloptE)
_ZN34_INTERNAL_abfca927_4_k_cu_f860d0b24cuda3std3__47nulloptE:
	.zero		1
	.type		_ZN34_INTERNAL_abfca927_4_k_cu_f860d0b24cuda3std6ranges3__45__cpo8distanceE,@object
	.size		_ZN34_INTERNAL_abfca927_4_k_cu_f860d0b24cuda3std6ranges3__45__cpo8distanceE,(_ZN34_INTERNAL_abfca927_4_k_cu_f860d0b26thrust24THRUST_300001_SM_1000_NS12placeholders2_4E - _ZN34_INTERNAL_abfca927_4_k_cu_f860d0b24cuda3std6ranges3__45__cpo8distanceE)
_ZN34_INTERNAL_abfca927_4_k_cu_f860d0b24cuda3std6ranges3__45__cpo8distanceE:
	.zero		1
	.type		_ZN34_INTERNAL_abfca927_4_k_cu_f860d0b26thrust24THRUST_300001_SM_1000_NS12placeholders2_4E,@object
	.size		_ZN34_INTERNAL_abfca927_4_k_cu_f860d0b26thrust24THRUST_300001_SM_1000_NS12placeholders2_4E,(_ZN34_INTERNAL_abfca927_4_k_cu_f860d0b24cuda3std3__45__cpo6rbeginE - _ZN34_INTERNAL_abfca927_4_k_cu_f860d0b26thrust24THRUST_300001_SM_1000_NS12placeholders2_4E)
_ZN34_INTERNAL_abfca927_4_k_cu_f860d0b26thrust24THRUST_300001_SM_1000_NS12placeholders2_4E:
	.zero		1
	.type		_ZN34_INTERNAL_abfca927_4_k_cu_f860d0b24cuda3std3__45__cpo6rbeginE,@object
	.size		_ZN34_INTERNAL_abfca927_4_k_cu_f860d0b24cuda3std3__45__cpo6rbeginE,(_ZN34_INTERNAL_abfca927_4_k_cu_f860d0b24cuda3std6ranges3__45__cpo7advanceE - _ZN34_INTERNAL_abfca927_4_k_cu_f860d0b24cuda3std3__45__cpo6rbeginE)
_ZN34_INTERNAL_abfca927_4_k_cu_f860d0b24cuda3std3__45__cpo6rbeginE:
	.zero		1
	.type		_ZN34_INTERNAL_abfca927_4_k_cu_f860d0b24cuda3std6ranges3__45__cpo7advanceE,@object
	.size		_ZN34_INTERNAL_abfca927_4_k_cu_f860d0b24cuda3std6ranges3__45__cpo7advanceE,(_ZN34_INTERNAL_abfca927_4_k_cu_f860d0b26thrust24THRUST_300001_SM_1000_NS12placeholders3_10E - _ZN34_INTERNAL_abfca927_4_k_cu_f860d0b24cuda3std6ranges3__45__cpo7advanceE)
_ZN34_INTERNAL_abfca927_4_k_cu_f860d0b24cuda3std6ranges3__45__cpo7advanceE:
	.zero		1
	.type		_ZN34_INTERNAL_abfca927_4_k_cu_f860d0b26thrust24THRUST_300001_SM_1000_NS12placeholders3_10E,@object
	.size		_ZN34_INTERNAL_abfca927_4_k_cu_f860d0b26thrust24THRUST_300001_SM_1000_NS12placeholders3_10E,(_ZN34_INTERNAL_abfca927_4_k_cu_f860d0b24cuda3std3__48in_placeE - _ZN34_INTERNAL_abfca927_4_k_cu_f860d0b26thrust24THRUST_300001_SM_1000_NS12placeholders3_10E)
_ZN34_INTERNAL_abfca927_4_k_cu_f860d0b26thrust24THRUST_300001_SM_1000_NS12placeholders3_10E:
	.zero		1
	.type		_ZN34_INTERNAL_abfca927_4_k_cu_f860d0b24cuda3std3__48in_placeE,@object
	.size		_ZN34_INTERNAL_abfca927_4_k_cu_f860d0b24cuda3std3__48in_placeE,(_ZN34_INTERNAL_abfca927_4_k_cu_f860d0b24cuda3std6ranges3__45__cpo4sizeE - _ZN34_INTERNAL_abfca927_4_k_cu_f860d0b24cuda3std3__48in_placeE)
_ZN34_INTERNAL_abfca927_4_k_cu_f860d0b24cuda3std3__48in_placeE:
	.zero		1
	.type		_ZN34_INTERNAL_abfca927_4_k_cu_f860d0b24cuda3std6ranges3__45__cpo4sizeE,@object
	.size		_ZN34_INTERNAL_abfca927_4_k_cu_f860d0b24cuda3std6ranges3__45__cpo4sizeE,(_ZN34_INTERNAL_abfca927_4_k_cu_f860d0b26thrust24THRUST_300001_SM_1000_NS12placeholders2_2E - _ZN34_INTERNAL_abfca927_4_k_cu_f860d0b24cuda3std6ranges3__45__cpo4sizeE)
_ZN34_INTERNAL_abfca927_4_k_cu_f860d0b24cuda3std6ranges3__45__cpo4sizeE:
	.zero		1
	.type		_ZN34_INTERNAL_abfca927_4_k_cu_f860d0b26thrust24THRUST_300001_SM_1000_NS12placeholders2_2E,@object
	.size		_ZN34_INTERNAL_abfca927_4_k_cu_f860d0b26thrust24THRUST_300001_SM_1000_NS12placeholders2_2E,(_ZN34_INTERNAL_abfca927_4_k_cu_f860d0b24cuda3std3__45__cpo6cbeginE - _ZN34_INTERNAL_abfca927_4_k_cu_f860d0b26thrust24THRUST_300001_SM_1000_NS12placeholders2_2E)
_ZN34_INTERNAL_abfca927_4_k_cu_f860d0b26thrust24THRUST_300001_SM_1000_NS12placeholders2_2E:
	.zero		1
	.type		_ZN34_INTERNAL_abfca927_4_k_cu_f860d0b24cuda3std3__45__cpo6cbeginE,@object
	.size		_ZN34_INTERNAL_abfca927_4_k_cu_f860d0b24cuda3std3__45__cpo6cbeginE,(_ZN34_INTERNAL_abfca927_4_k_cu_f860d0b24cuda3std6ranges3__45__cpo6cbeginE - _ZN34_INTERNAL_abfca927_4_k_cu_f860d0b24cuda3std3__45__cpo6cbeginE)
_ZN34_INTERNAL_abfca927_4_k_cu_f860d0b24cuda3std3__45__cpo6cbeginE:
	.zero		1
	.type		_ZN34_INTERNAL_abfca927_4_k_cu_f860d0b24cuda3std6ranges3__45__cpo6cbeginE,@object
	.size		_ZN34_INTERNAL_abfca927_4_k_cu_f860d0b24cuda3std6ranges3__45__cpo6cbeginE,(_ZN34_INTERNAL_abfca927_4_k_cu_f860d0b26thrust24THRUST_300001_SM_1000_NS12placeholders2_6E - _ZN34_INTERNAL_abfca927_4_k_cu_f860d0b24cuda3std6ranges3__45__cpo6cbeginE)
_ZN34_INTERNAL_abfca927_4_k_cu_f860d0b24cuda3std6ranges3__45__cpo6cbeginE:
	.zero		1
	.type		_ZN34_INTERNAL_abfca927_4_k_cu_f860d0b26thrust24THRUST_300001_SM_1000_NS12placeholders2_6E,@object
	.size		_ZN34_INTERNAL_abfca927_4_k_cu_f860d0b26thrust24THRUST_300001_SM_1000_NS12placeholders2_6E,(_ZN34_INTERNAL_abfca927_4_k_cu_f860d0b24cuda3std3__45__cpo7crbeginE - _ZN34_INTERNAL_abfca927_4_k_cu_f860d0b26thrust24THRUST_300001_SM_1000_NS12placeholders2_6E)
_ZN34_INTERNAL_abfca927_4_k_cu_f860d0b26thrust24THRUST_300001_SM_1000_NS12placeholders2_6E:
	.zero		1
	.type		_ZN34_INTERNAL_abfca927_4_k_cu_f860d0b24cuda3std3__45__cpo7crbeginE,@object
	.size		_ZN34_INTERNAL_abfca927_4_k_cu_f860d0b24cuda3std3__45__cpo7crbeginE,(_ZN34_INTERNAL_abfca927_4_k_cu_f860d0b24cuda3std6ranges3__45__cpo4nextE - _ZN34_INTERNAL_abfca927_4_k_cu_f860d0b24cuda3std3__45__cpo7crbeginE)
_ZN34_INTERNAL_abfca927_4_k_cu_f860d0b24cuda3std3__45__cpo7crbeginE:
	.zero		1
	.type		_ZN34_INTERNAL_abfca927_4_k_cu_f860d0b24cuda3std6ranges3__45__cpo4nextE,@object
	.size		_ZN34_INTERNAL_abfca927_4_k_cu_f860d0b24cuda3std6ranges3__45__cpo4nextE,(_ZN34_INTERNAL_abfca927_4_k_cu_f860d0b24cuda3std6ranges3__45__cpo4swapE - _ZN34_INTERNAL_abfca927_4_k_cu_f860d0b24cuda3std6ranges3__45__cpo4nextE)
_ZN34_INTERNAL_abfca927_4_k_cu_f860d0b24cuda3std6ranges3__45__cpo4nextE:
	.zero		1
	.type		_ZN34_INTERNAL_abfca927_4_k_cu_f860d0b24cuda3std6ranges3__45__cpo4swapE,@object
	.size		_ZN34_INTERNAL_abfca927_4_k_cu_f860d0b24cuda3std6ranges3__45__cpo4swapE,(_ZN34_INTERNAL_abfca927_4_k_cu_f860d0b26thrust24THRUST_300001_SM_1000_NS8cuda_cub10par_nosyncE - _ZN34_INTERNAL_abfca927_4_k_cu_f860d0b24cuda3std6ranges3__45__cpo4swapE)
_ZN34_INTERNAL_abfca927_4_k_cu_f860d0b24cuda3std6ranges3__45__cpo4swapE:
	.zero		1
	.type		_ZN34_INTERNAL_abfca927_4_k_cu_f860d0b26thrust24THRUST_300001_SM_1000_NS8cuda_cub10par_nosyncE,@object
	.size		_ZN34_INTERNAL_abfca927_4_k_cu_f860d0b26thrust24THRUST_300001_SM_1000_NS8cuda_cub10par_nosyncE,(_ZN34_INTERNAL_abfca927_4_k_cu_f860d0b26thrust24THRUST_300001_SM_1000_NS3seqE - _ZN34_INTERNAL_abfca927_4_k_cu_f860d0b26thrust24THRUST_300001_SM_1000_NS8cuda_cub10par_nosyncE)
_ZN34_INTERNAL_abfca927_4_k_cu_f860d0b26thrust24THRUST_300001_SM_1000_NS8cuda_cub10par_nosyncE:
	.zero		1
	.type		_ZN34_INTERNAL_abfca927_4_k_cu_f860d0b26thrust24THRUST_300001_SM_1000_NS3seqE,@object
	.size		_ZN34_INTERNAL_abfca927_4_k_cu_f860d0b26thrust24THRUST_300001_SM_1000_NS3seqE,(_ZN34_INTERNAL_abfca927_4_k_cu_f860d0b24cuda3std3__420unreachable_sentinelE - _ZN34_INTERNAL_abfca927_4_k_cu_f860d0b26thrust24THRUST_300001_SM_1000_NS3seqE)
_ZN34_INTERNAL_abfca927_4_k_cu_f860d0b26thrust24THRUST_300001_SM_1000_NS3seqE:
	.zero		1
	.type		_ZN34_INTERNAL_abfca927_4_k_cu_f860d0b24cuda3std3__420unreachable_sentinelE,@object
	.size		_ZN34_INTERNAL_abfca927_4_k_cu_f860d0b24cuda3std3__420unreachable_sentinelE,(_ZN34_INTERNAL_abfca927_4_k_cu_f860d0b24cuda3std6ranges3__45__cpo5ssizeE - _ZN34_INTERNAL_abfca927_4_k_cu_f860d0b24cuda3std3__420unreachable_sentinelE)
_ZN34_INTERNAL_abfca927_4_k_cu_f860d0b24cuda3std3__420unreachable_sentinelE:
	.zero		1
	.type		_ZN34_INTERNAL_abfca927_4_k_cu_f860d0b24cuda3std6ranges3__45__cpo5ssizeE,@object
	.size		_ZN34_INTERNAL_abfca927_4_k_cu_f860d0b24cuda3std6ranges3__45__cpo5ssizeE,(_ZN34_INTERNAL_abfca927_4_k_cu_f860d0b26thrust24THRUST_300001_SM_1000_NS12placeholders2_3E - _ZN34_INTERNAL_abfca927_4_k_cu_f860d0b24cuda3std6ranges3__45__cpo5ssizeE)
_ZN34_INTERNAL_abfca927_4_k_cu_f860d0b24cuda3std6ranges3__45__cpo5ssizeE:
	.zero		1
	.type		_ZN34_INTERNAL_abfca927_4_k_cu_f860d0b26thrust24THRUST_300001_SM_1000_NS12placeholders2_3E,@object
	.size		_ZN34_INTERNAL_abfca927_4_k_cu_f860d0b26thrust24THRUST_300001_SM_1000_NS12placeholders2_3E,(_ZN34_INTERNAL_abfca927_4_k_cu_f860d0b24cuda3std3__45__cpo4cendE - _ZN34_INTERNAL_abfca927_4_k_cu_f860d0b26thrust24THRUST_300001_SM_1000_NS12placeholders2_3E)
_ZN34_INTERNAL_abfca927_4_k_cu_f860d0b26thrust24THRUST_300001_SM_1000_NS12placeholders2_3E:
	.zero		1
	.type		_ZN34_INTERNAL_abfca927_4_k_cu_f860d0b24cuda3std3__45__cpo4cendE,@object
	.size		_ZN34_INTERNAL_abfca927_4_k_cu_f860d0b24cuda3std3__45__cpo4cendE,(_ZN34_INTERNAL_abfca927_4_k_cu_f860d0b24cuda3std6ranges3__45__cpo4cendE - _ZN34_INTERNAL_abfca927_4_k_cu_f860d0b24cuda3std3__45__cpo4cendE)
_ZN34_INTERNAL_abfca927_4_k_cu_f860d0b24cuda3std3__45__cpo4cendE:
	.zero		1
	.type		_ZN34_INTERNAL_abfca927_4_k_cu_f860d0b24cuda3std6ranges3__45__cpo4cendE,@object
	.size		_ZN34_INTERNAL_abfca927_4_k_cu_f860d0b24cuda3std6ranges3__45__cpo4cendE,(_ZN34_INTERNAL_abfca927_4_k_cu_f860d0b26thrust24THRUST_300001_SM_1000_NS12placeholders2_7E - _ZN34_INTERNAL_abfca927_4_k_cu_f860d0b24cuda3std6ranges3__45__cpo4cendE)
_ZN34_INTERNAL_abfca927_4_k_cu_f860d0b24cuda3std6ranges3__45__cpo4cendE:
	.zero		1
	.type		_ZN34_INTERNAL_abfca927_4_k_cu_f860d0b26thrust24THRUST_300001_SM_1000_NS12placeholders2_7E,@object
	.size		_ZN34_INTERNAL_abfca927_4_k_cu_f860d0b26thrust24THRUST_300001_SM_1000_NS12placeholders2_7E,(_ZN34_INTERNAL_abfca927_4_k_cu_f860d0b24cuda3std3__45__cpo5crendE - _ZN34_INTERNAL_abfca927_4_k_cu_f860d0b26thrust24THRUST_300001_SM_1000_NS12placeholders2_7E)
_ZN34_INTERNAL_abfca927_4_k_cu_f860d0b26thrust24THRUST_300001_SM_1000_NS12placeholders2_7E:
	.zero		1
	.type		_ZN34_INTERNAL_abfca927_4_k_cu_f860d0b24cuda3std3__45__cpo5crendE,@object
	.size		_ZN34_INTERNAL_abfca927_4_k_cu_f860d0b24cuda3std3__45__cpo5crendE,(_ZN34_INTERNAL_abfca927_4_k_cu_f860d0b24cuda3std6ranges3__45__cpo4prevE - _ZN34_INTERNAL_abfca927_4_k_cu_f860d0b24cuda3std3__45__cpo5crendE)
_ZN34_INTERNAL_abfca927_4_k_cu_f860d0b24cuda3std3__45__cpo5crendE:
	.zero		1
	.type		_ZN34_INTERNAL_abfca927_4_k_cu_f860d0b24cuda3std6ranges3__45__cpo4prevE,@object
	.size		_ZN34_INTERNAL_abfca927_4_k_cu_f860d0b24cuda3std6ranges3__45__cpo4prevE,(_ZN34_INTERNAL_abfca927_4_k_cu_f860d0b24cuda3std6ranges3__45__cpo9iter_moveE - _ZN34_INTERNAL_abfca927_4_k_cu_f860d0b24cuda3std6ranges3__45__cpo4prevE)
_ZN34_INTERNAL_abfca927_4_k_cu_f860d0b24cuda3std6ranges3__45__cpo4prevE:
	.zero		1
	.type		_ZN34_INTERNAL_abfca927_4_k_cu_f860d0b24cuda3std6ranges3__45__cpo9iter_moveE,@object
	.size		_ZN34_INTERNAL_abfca927_4_k_cu_f860d0b24cuda3std6ranges3__45__cpo9iter_moveE,(_ZN34_INTERNAL_abfca927_4_k_cu_f860d0b26thrust24THRUST_300001_SM_1000_NS6system6detail10sequential3seqE - _ZN34_INTERNAL_abfca927_4_k_cu_f860d0b24cuda3std6ranges3__45__cpo9iter_moveE)
_ZN34_INTERNAL_abfca927_4_k_cu_f860d0b24cuda3std6ranges3__45__cpo9iter_moveE:
	.zero		1
	.type		_ZN34_INTERNAL_abfca927_4_k_cu_f860d0b26thrust24THRUST_300001_SM_1000_NS6system6detail10sequential3seqE,@object
	.size		_ZN34_INTERNAL_abfca927_4_k_cu_f860d0b26thrust24THRUST_300001_SM_1000_NS6system6detail10sequential3seqE,(_ZN34_INTERNAL_abfca927_4_k_cu_f860d0b26thrust24THRUST_300001_SM_1000_NS12placeholders2_9E - _ZN34_INTERNAL_abfca927_4_k_cu_f860d0b26thrust24THRUST_300001_SM_1000_NS6system6detail10sequential3seqE)
_ZN34_INTERNAL_abfca927_4_k_cu_f860d0b26thrust24THRUST_300001_SM_1000_NS6system6detail10sequential3seqE:
	.zero		1
	.type		_ZN34_INTERNAL_abfca927_4_k_cu_f860d0b26thrust24THRUST_300001_SM_1000_NS12placeholders2_9E,@object
	.size		_ZN34_INTERNAL_abfca927_4_k_cu_f860d0b26thrust24THRUST_300001_SM_1000_NS12placeholders2_9E,(_ZN34_INTERNAL_abfca927_4_k_cu_f860d0b24cuda3std3__419piecewise_constructE - _ZN34_INTERNAL_abfca927_4_k_cu_f860d0b26thrust24THRUST_300001_SM_1000_NS12placeholders2_9E)
_ZN34_INTERNAL_abfca927_4_k_cu_f860d0b26thrust24THRUST_300001_SM_1000_NS12placeholders2_9E:
	.zero		1
	.type		_ZN34_INTERNAL_abfca927_4_k_cu_f860d0b24cuda3std3__419piecewise_constructE,@object
	.size		_ZN34_INTERNAL_abfca927_4_k_cu_f860d0b24cuda3std3__419piecewise_constructE,(_ZN34_INTERNAL_abfca927_4_k_cu_f860d0b24cuda3std6ranges3__45__cpo5cdataE - _ZN34_INTERNAL_abfca927_4_k_cu_f860d0b24cuda3std3__419piecewise_constructE)
_ZN34_INTERNAL_abfca927_4_k_cu_f860d0b24cuda3std3__419piecewise_constructE:
	.zero		1
	.type		_ZN34_INTERNAL_abfca927_4_k_cu_f860d0b24cuda3std6ranges3__45__cpo5cdataE,@object
	.size		_ZN34_INTERNAL_abfca927_4_k_cu_f860d0b24cuda3std6ranges3__45__cpo5cdataE,(_ZN34_INTERNAL_abfca927_4_k_cu_f860d0b26thrust24THRUST_300001_SM_1000_NS12placeholders2_1E - _ZN34_INTERNAL_abfca927_4_k_cu_f860d0b24cuda3std6ranges3__45__cpo5cdataE)
_ZN34_INTERNAL_abfca927_4_k_cu_f860d0b24cuda3std6ranges3__45__cpo5cdataE:
	.zero		1
	.type		_ZN34_INTERNAL_abfca927_4_k_cu_f860d0b26thrust24THRUST_300001_SM_1000_NS12placeholders2_1E,@object
	.size		_ZN34_INTERNAL_abfca927_4_k_cu_f860d0b26thrust24THRUST_300001_SM_1000_NS12placeholders2_1E,(_ZN34_INTERNAL_abfca927_4_k_cu_f860d0b24cuda3std3__45__cpo3endE - _ZN34_INTERNAL_abfca927_4_k_cu_f860d0b26thrust24THRUST_300001_SM_1000_NS12placeholders2_1E)
_ZN34_INTERNAL_abfca927_4_k_cu_f860d0b26thrust24THRUST_300001_SM_1000_NS12placeholders2_1E:
	.zero		1
	.type		_ZN34_INTERNAL_abfca927_4_k_cu_f860d0b24cuda3std3__45__cpo3endE,@object
	.size		_ZN34_INTERNAL_abfca927_4_k_cu_f860d0b24cuda3std3__45__cpo3endE,(_ZN34_INTERNAL_abfca927_4_k_cu_f860d0b24cuda3std6ranges3__45__cpo3endE - _ZN34_INTERNAL_abfca927_4_k_cu_f860d0b24cuda3std3__45__cpo3endE)
_ZN34_INTERNAL_abfca927_4_k_cu_f860d0b24cuda3std3__45__cpo3endE:
	.zero		1
	.type		_ZN34_INTERNAL_abfca927_4_k_cu_f860d0b24cuda3std6ranges3__45__cpo3endE,@object
	.size		_ZN34_INTERNAL_abfca927_4_k_cu_f860d0b24cuda3std6ranges3__45__cpo3endE,(_ZN34_INTERNAL_abfca927_4_k_cu_f860d0b26thrust24THRUST_300001_SM_1000_NS12placeholders2_5E - _ZN34_INTERNAL_abfca927_4_k_cu_f860d0b24cuda3std6ranges3__45__cpo3endE)
_ZN34_INTERNAL_abfca927_4_k_cu_f860d0b24cuda3std6ranges3__45__cpo3endE:
	.zero		1
	.type		_ZN34_INTERNAL_abfca927_4_k_cu_f860d0b26thrust24THRUST_300001_SM_1000_NS12placeholders2_5E,@object
	.size		_ZN34_INTERNAL_abfca927_4_k_cu_f860d0b26thrust24THRUST_300001_SM_1000_NS12placeholders2_5E,(_ZN34_INTERNAL_abfca927_4_k_cu_f860d0b24cuda3std3__45__cpo4rendE - _ZN34_INTERNAL_abfca927_4_k_cu_f860d0b26thrust24THRUST_300001_SM_1000_NS12placeholders2_5E)
_ZN34_INTERNAL_abfca927_4_k_cu_f860d0b26thrust24THRUST_300001_SM_1000_NS12placeholders2_5E:
	.zero		1
	.type		_ZN34_INTERNAL_abfca927_4_k_cu_f860d0b24cuda3std3__45__cpo4rendE,@object
	.size		_ZN34_INTERNAL_abfca927_4_k_cu_f860d0b24cuda3std3__45__cpo4rendE,(_ZN34_INTERNAL_abfca927_4_k_cu_f860d0b24cuda3std6ranges3__45__cpo9iter_swapE - _ZN34_INTERNAL_abfca927_4_k_cu_f860d0b24cuda3std3__45__cpo4rendE)
_ZN34_INTERNAL_abfca927_4_k_cu_f860d0b24cuda3std3__45__cpo4rendE:
	.zero		1
	.type		_ZN34_INTERNAL_abfca927_4_k_cu_f860d0b24cuda3std6ranges3__45__cpo9iter_swapE,@object
	.size		_ZN34_INTERNAL_abfca927_4_k_cu_f860d0b24cuda3std6ranges3__45__cpo9iter_swapE,(_ZN34_INTERNAL_abfca927_4_k_cu_f860d0b24cuda3std3__48unexpectE - _ZN34_INTERNAL_abfca927_4_k_cu_f860d0b24cuda3std6ranges3__45__cpo9iter_swapE)
_ZN34_INTERNAL_abfca927_4_k_cu_f860d0b24cuda3std6ranges3__45__cpo9iter_swapE:
	.zero		1
	.type		_ZN34_INTERNAL_abfca927_4_k_cu_f860d0b24cuda3std3__48unexpectE,@object
	.size		_ZN34_INTERNAL_abfca927_4_k_cu_f860d0b24cuda3std3__48unexpectE,(_ZN34_INTERNAL_abfca927_4_k_cu_f860d0b26thrust24THRUST_300001_SM_1000_NS8cuda_cub3parE - _ZN34_INTERNAL_abfca927_4_k_cu_f860d0b24cuda3std3__48unexpectE)
_ZN34_INTERNAL_abfca927_4_k_cu_f860d0b24cuda3std3__48unexpectE:
	.zero		1
	.type		_ZN34_INTERNAL_abfca927_4_k_cu_f860d0b26thrust24THRUST_300001_SM_1000_NS8cuda_cub3parE,@object
	.size		_ZN34_INTERNAL_abfca927_4_k_cu_f860d0b26thrust24THRUST_300001_SM_1000_NS8cuda_cub3parE,(.L_38 - _ZN34_INTERNAL_abfca927_4_k_cu_f860d0b26thrust24THRUST_300001_SM_1000_NS8cuda_cub3parE)
_ZN34_INTERNAL_abfca927_4_k_cu_f860d0b26thrust24THRUST_300001_SM_1000_NS8cuda_cub3parE:
	.zero		1
.L_38:


//--------------------- .nv.constant0._ZN3cub18CUB_300001_SM_10006detail8for_each13static_kernelINS2_12policy_hub_t12policy_500_tEmN6thrust24THRUST_300001_SM_1000_NS8cuda_cub20__uninitialized_fill7functorINS7_10device_ptrIdEEdEEEEvT0_T1_ --------------------------
	.section	.nv.constant0._ZN3cub18CUB_300001_SM_10006detail8for_each13static_kernelINS2_12policy_hub_t12policy_500_tEmN6thrust24THRUST_300001_SM_1000_NS8cuda_cub20__uninitialized_fill7functorINS7_10device_ptrIdEEdEEEEvT0_T1_,"a",@progbits
	.sectionflags	@""
	.align	4
.nv.constant0._ZN3cub18CUB_300001_SM_10006detail8for_each13static_kernelINS2_12policy_hub_t12policy_500_tEmN6thrust24THRUST_300001_SM_1000_NS8cuda_cub20__uninitialized_fill7functorINS7_10device_ptrIdEEdEEEEvT0_T1_:
	.zero		920


//--------------------- .nv.constant0._ZN3cub18CUB_300001_SM_10006detail11EmptyKernelIvEEvv --------------------------
	.section	.nv.constant0._ZN3cub18CUB_300001_SM_10006detail11EmptyKernelIvEEvv,"a",@progbits
	.sectionflags	@""
	.align	4
.nv.constant0._ZN3cub18CUB_300001_SM_10006detail11EmptyKernelIvEEvv:
	.zero		896


//--------------------- .nv.constant0._Z20generate_data_kernelPdS_iy --------------------------
	.section	.nv.constant0._Z20generate_data_kernelPdS_iy,"a",@progbits
	.sectionflags	@""
	.align	4
.nv.constant0._Z20generate_data_kernelPdS_iy:
	.zero		928


//--------------------- .nv.constant0._Z22gaussian_kernel_kernelPdS_S_iid --------------------------
	.section	.nv.constant0._Z22gaussian_kernel_kernelPdS_S_iid,"a",@progbits
	.sectionflags	@""
	.align	4
.nv.constant0._Z22gaussian_kernel_kernelPdS_S_iid:
	.zero		936


//--------------------- SYMBOLS --------------------------

	.type		.nv.reservedSmem.offset0,@object
	.size		.nv.reservedSmem.offset0,0x4
